//
// Generated by NVIDIA NVVM Compiler
//
// Compiler Build ID: CL-36424714
// Cuda compilation tools, release 13.0, V13.0.88
// Based on NVVM 20.0.0
//

.version 9.0
.target sm_100
.address_size 64

	// .globl	_Z5guardPf
.extern .func  (.param .b32 func_retval0) vprintf
(
	.param .b64 vprintf_param_0,
	.param .b64 vprintf_param_1
)
;
.global .align 4 .b8 precalc_xorwow_matrix[102400];
.global .align 4 .b8 precalc_xorwow_offset_matrix[102400];
.global .align 4 .b8 mrg32k3aM1[2304];
.global .align 4 .b8 mrg32k3aM2[2304];
.global .align 4 .b8 mrg32k3aM1SubSeq[2016];
.global .align 4 .b8 mrg32k3aM2SubSeq[2016];
.global .align 4 .b8 mrg32k3aM1Seq[2304];
.global .align 4 .b8 mrg32k3aM2Seq[2304];
.const .align 8 .b8 __cr_lgamma_table[72];
.global .align 1 .b8 $str[21] = {103, 117, 97, 114, 100, 32, 107, 101, 114, 110, 101, 108, 32, 115, 116, 97, 114, 116, 115, 10};

.visible .entry _Z5guardPf(
	.param .u64 .ptr .align 1 _Z5guardPf_param_0
)
{
	.local .align 8 .b8 	__local_depot0[48];
	.reg .b64 	%SP;
	.reg .b64 	%SPL;
	.reg .pred 	%p<64>;
	.reg .b32 	%r<1233>;
	.reg .b32 	%f<6>;
	.reg .b64 	%rd<29>;

	mov.u64 	%SPL, __local_depot0;
	ld.param.u64 	%rd11, [_Z5guardPf_param_0];
	cvta.to.global.u64 	%rd1, %rd11;
	add.u64 	%rd2, %SPL, 0;
	mov.u32 	%r560, %ntid.x;
	mov.u32 	%r561, %ctaid.x;
	mov.u32 	%r562, %tid.x;
	mad.lo.s32 	%r1, %r560, %r561, %r562;
	mov.b32 	%r957, -1123139240;
	mov.b32 	%r563, -1884729253;
	st.local.v2.u32 	[%rd2], {%r563, %r957};
	mov.b32 	%r955, -123459836;
	mov.b32 	%r956, -1607982682;
	st.local.v2.u32 	[%rd2+8], {%r956, %r955};
	mov.b32 	%r953, -1240812708;
	mov.b32 	%r954, -589760388;
	st.local.v2.u32 	[%rd2+16], {%r954, %r953};
	setp.eq.s32 	%p1, %r1, 0;
	@%p1 bra 	$L__BB0_115;
	cvt.s64.s32 	%rd28, %r1;
	mov.b32 	%r940, 0;
	mov.b32 	%r957, -1123139240;
	mov.b32 	%r956, -1607982682;
	mov.b32 	%r955, -123459836;
	mov.b32 	%r954, -589760388;
	mov.b32 	%r953, -1240812708;
$L__BB0_2:
	mov.u64 	%rd4, %rd28;
	and.b64  	%rd5, %rd4, 3;
	setp.eq.s64 	%p2, %rd5, 0;
	@%p2 bra 	$L__BB0_114;
	mul.wide.u32 	%rd13, %r940, 3200;
	mov.u64 	%rd14, precalc_xorwow_matrix;
	add.s64 	%rd6, %rd14, %rd13;
	mov.b32 	%r953, 0;
	mov.u32 	%r954, %r953;
	mov.u32 	%r955, %r953;
	mov.u32 	%r956, %r953;
	mov.u32 	%r957, %r953;
	mov.u32 	%r946, %r953;
$L__BB0_4:
	mul.wide.u32 	%rd15, %r946, 4;
	add.s64 	%rd16, %rd2, %rd15;
	ld.local.u32 	%r14, [%rd16+4];
	shl.b32 	%r15, %r946, 5;
	mov.b32 	%r952, 0;
$L__BB0_5:
	.pragma "nounroll";
	shr.u32 	%r572, %r14, %r952;
	and.b32  	%r573, %r572, 1;
	setp.eq.b32 	%p3, %r573, 1;
	not.pred 	%p4, %p3;
	add.s32 	%r574, %r15, %r952;
	mul.lo.s32 	%r575, %r574, 5;
	mul.wide.u32 	%rd17, %r575, 4;
	add.s64 	%rd7, %rd6, %rd17;
	@%p4 bra 	$L__BB0_7;
	ld.global.u32 	%r576, [%rd7];
	xor.b32  	%r957, %r957, %r576;
	ld.global.u32 	%r577, [%rd7+4];
	xor.b32  	%r956, %r956, %r577;
	ld.global.u32 	%r578, [%rd7+8];
	xor.b32  	%r955, %r955, %r578;
	ld.global.u32 	%r579, [%rd7+12];
	xor.b32  	%r954, %r954, %r579;
	ld.global.u32 	%r580, [%rd7+16];
	xor.b32  	%r953, %r953, %r580;
$L__BB0_7:
	and.b32  	%r582, %r572, 2;
	setp.eq.s32 	%p5, %r582, 0;
	@%p5 bra 	$L__BB0_9;
	ld.global.u32 	%r583, [%rd7+20];
	xor.b32  	%r957, %r957, %r583;
	ld.global.u32 	%r584, [%rd7+24];
	xor.b32  	%r956, %r956, %r584;
	ld.global.u32 	%r585, [%rd7+28];
	xor.b32  	%r955, %r955, %r585;
	ld.global.u32 	%r586, [%rd7+32];
	xor.b32  	%r954, %r954, %r586;
	ld.global.u32 	%r587, [%rd7+36];
	xor.b32  	%r953, %r953, %r587;
$L__BB0_9:
	and.b32  	%r589, %r572, 4;
	setp.eq.s32 	%p6, %r589, 0;
	@%p6 bra 	$L__BB0_11;
	ld.global.u32 	%r590, [%rd7+40];
	xor.b32  	%r957, %r957, %r590;
	ld.global.u32 	%r591, [%rd7+44];
	xor.b32  	%r956, %r956, %r591;
	ld.global.u32 	%r592, [%rd7+48];
	xor.b32  	%r955, %r955, %r592;
	ld.global.u32 	%r593, [%rd7+52];
	xor.b32  	%r954, %r954, %r593;
	ld.global.u32 	%r594, [%rd7+56];
	xor.b32  	%r953, %r953, %r594;
$L__BB0_11:
	and.b32  	%r596, %r572, 8;
	setp.eq.s32 	%p7, %r596, 0;
	@%p7 bra 	$L__BB0_13;
	ld.global.u32 	%r597, [%rd7+60];
	xor.b32  	%r957, %r957, %r597;
	ld.global.u32 	%r598, [%rd7+64];
	xor.b32  	%r956, %r956, %r598;
	ld.global.u32 	%r599, [%rd7+68];
	xor.b32  	%r955, %r955, %r599;
	ld.global.u32 	%r600, [%rd7+72];
	xor.b32  	%r954, %r954, %r600;
	ld.global.u32 	%r601, [%rd7+76];
	xor.b32  	%r953, %r953, %r601;
$L__BB0_13:
	and.b32  	%r603, %r572, 16;
	setp.eq.s32 	%p8, %r603, 0;
	@%p8 bra 	$L__BB0_15;
	ld.global.u32 	%r604, [%rd7+80];
	xor.b32  	%r957, %r957, %r604;
	ld.global.u32 	%r605, [%rd7+84];
	xor.b32  	%r956, %r956, %r605;
	ld.global.u32 	%r606, [%rd7+88];
	xor.b32  	%r955, %r955, %r606;
	ld.global.u32 	%r607, [%rd7+92];
	xor.b32  	%r954, %r954, %r607;
	ld.global.u32 	%r608, [%rd7+96];
	xor.b32  	%r953, %r953, %r608;
$L__BB0_15:
	and.b32  	%r610, %r572, 32;
	setp.eq.s32 	%p9, %r610, 0;
	@%p9 bra 	$L__BB0_17;
	ld.global.u32 	%r611, [%rd7+100];
	xor.b32  	%r957, %r957, %r611;
	ld.global.u32 	%r612, [%rd7+104];
	xor.b32  	%r956, %r956, %r612;
	ld.global.u32 	%r613, [%rd7+108];
	xor.b32  	%r955, %r955, %r613;
	ld.global.u32 	%r614, [%rd7+112];
	xor.b32  	%r954, %r954, %r614;
	ld.global.u32 	%r615, [%rd7+116];
	xor.b32  	%r953, %r953, %r615;
$L__BB0_17:
	and.b32  	%r617, %r572, 64;
	setp.eq.s32 	%p10, %r617, 0;
	@%p10 bra 	$L__BB0_19;
	ld.global.u32 	%r618, [%rd7+120];
	xor.b32  	%r957, %r957, %r618;
	ld.global.u32 	%r619, [%rd7+124];
	xor.b32  	%r956, %r956, %r619;
	ld.global.u32 	%r620, [%rd7+128];
	xor.b32  	%r955, %r955, %r620;
	ld.global.u32 	%r621, [%rd7+132];
	xor.b32  	%r954, %r954, %r621;
	ld.global.u32 	%r622, [%rd7+136];
	xor.b32  	%r953, %r953, %r622;
$L__BB0_19:
	and.b32  	%r624, %r572, 128;
	setp.eq.s32 	%p11, %r624, 0;
	@%p11 bra 	$L__BB0_21;
	ld.global.u32 	%r625, [%rd7+140];
	xor.b32  	%r957, %r957, %r625;
	ld.global.u32 	%r626, [%rd7+144];
	xor.b32  	%r956, %r956, %r626;
	ld.global.u32 	%r627, [%rd7+148];
	xor.b32  	%r955, %r955, %r627;
	ld.global.u32 	%r628, [%rd7+152];
	xor.b32  	%r954, %r954, %r628;
	ld.global.u32 	%r629, [%rd7+156];
	xor.b32  	%r953, %r953, %r629;
$L__BB0_21:
	and.b32  	%r631, %r572, 256;
	setp.eq.s32 	%p12, %r631, 0;
	@%p12 bra 	$L__BB0_23;
	ld.global.u32 	%r632, [%rd7+160];
	xor.b32  	%r957, %r957, %r632;
	ld.global.u32 	%r633, [%rd7+164];
	xor.b32  	%r956, %r956, %r633;
	ld.global.u32 	%r634, [%rd7+168];
	xor.b32  	%r955, %r955, %r634;
	ld.global.u32 	%r635, [%rd7+172];
	xor.b32  	%r954, %r954, %r635;
	ld.global.u32 	%r636, [%rd7+176];
	xor.b32  	%r953, %r953, %r636;
$L__BB0_23:
	and.b32  	%r638, %r572, 512;
	setp.eq.s32 	%p13, %r638, 0;
	@%p13 bra 	$L__BB0_25;
	ld.global.u32 	%r639, [%rd7+180];
	xor.b32  	%r957, %r957, %r639;
	ld.global.u32 	%r640, [%rd7+184];
	xor.b32  	%r956, %r956, %r640;
	ld.global.u32 	%r641, [%rd7+188];
	xor.b32  	%r955, %r955, %r641;
	ld.global.u32 	%r642, [%rd7+192];
	xor.b32  	%r954, %r954, %r642;
	ld.global.u32 	%r643, [%rd7+196];
	xor.b32  	%r953, %r953, %r643;
$L__BB0_25:
	and.b32  	%r645, %r572, 1024;
	setp.eq.s32 	%p14, %r645, 0;
	@%p14 bra 	$L__BB0_27;
	ld.global.u32 	%r646, [%rd7+200];
	xor.b32  	%r957, %r957, %r646;
	ld.global.u32 	%r647, [%rd7+204];
	xor.b32  	%r956, %r956, %r647;
	ld.global.u32 	%r648, [%rd7+208];
	xor.b32  	%r955, %r955, %r648;
	ld.global.u32 	%r649, [%rd7+212];
	xor.b32  	%r954, %r954, %r649;
	ld.global.u32 	%r650, [%rd7+216];
	xor.b32  	%r953, %r953, %r650;
$L__BB0_27:
	and.b32  	%r652, %r572, 2048;
	setp.eq.s32 	%p15, %r652, 0;
	@%p15 bra 	$L__BB0_29;
	ld.global.u32 	%r653, [%rd7+220];
	xor.b32  	%r957, %r957, %r653;
	ld.global.u32 	%r654, [%rd7+224];
	xor.b32  	%r956, %r956, %r654;
	ld.global.u32 	%r655, [%rd7+228];
	xor.b32  	%r955, %r955, %r655;
	ld.global.u32 	%r656, [%rd7+232];
	xor.b32  	%r954, %r954, %r656;
	ld.global.u32 	%r657, [%rd7+236];
	xor.b32  	%r953, %r953, %r657;
$L__BB0_29:
	and.b32  	%r659, %r572, 4096;
	setp.eq.s32 	%p16, %r659, 0;
	@%p16 bra 	$L__BB0_31;
	ld.global.u32 	%r660, [%rd7+240];
	xor.b32  	%r957, %r957, %r660;
	ld.global.u32 	%r661, [%rd7+244];
	xor.b32  	%r956, %r956, %r661;
	ld.global.u32 	%r662, [%rd7+248];
	xor.b32  	%r955, %r955, %r662;
	ld.global.u32 	%r663, [%rd7+252];
	xor.b32  	%r954, %r954, %r663;
	ld.global.u32 	%r664, [%rd7+256];
	xor.b32  	%r953, %r953, %r664;
$L__BB0_31:
	and.b32  	%r666, %r572, 8192;
	setp.eq.s32 	%p17, %r666, 0;
	@%p17 bra 	$L__BB0_33;
	ld.global.u32 	%r667, [%rd7+260];
	xor.b32  	%r957, %r957, %r667;
	ld.global.u32 	%r668, [%rd7+264];
	xor.b32  	%r956, %r956, %r668;
	ld.global.u32 	%r669, [%rd7+268];
	xor.b32  	%r955, %r955, %r669;
	ld.global.u32 	%r670, [%rd7+272];
	xor.b32  	%r954, %r954, %r670;
	ld.global.u32 	%r671, [%rd7+276];
	xor.b32  	%r953, %r953, %r671;
$L__BB0_33:
	and.b32  	%r673, %r572, 16384;
	setp.eq.s32 	%p18, %r673, 0;
	@%p18 bra 	$L__BB0_35;
	ld.global.u32 	%r674, [%rd7+280];
	xor.b32  	%r957, %r957, %r674;
	ld.global.u32 	%r675, [%rd7+284];
	xor.b32  	%r956, %r956, %r675;
	ld.global.u32 	%r676, [%rd7+288];
	xor.b32  	%r955, %r955, %r676;
	ld.global.u32 	%r677, [%rd7+292];
	xor.b32  	%r954, %r954, %r677;
	ld.global.u32 	%r678, [%rd7+296];
	xor.b32  	%r953, %r953, %r678;
$L__BB0_35:
	and.b32  	%r680, %r572, 32768;
	setp.eq.s32 	%p19, %r680, 0;
	@%p19 bra 	$L__BB0_37;
	ld.global.u32 	%r681, [%rd7+300];
	xor.b32  	%r957, %r957, %r681;
	ld.global.u32 	%r682, [%rd7+304];
	xor.b32  	%r956, %r956, %r682;
	ld.global.u32 	%r683, [%rd7+308];
	xor.b32  	%r955, %r955, %r683;
	ld.global.u32 	%r684, [%rd7+312];
	xor.b32  	%r954, %r954, %r684;
	ld.global.u32 	%r685, [%rd7+316];
	xor.b32  	%r953, %r953, %r685;
$L__BB0_37:
	add.s32 	%r952, %r952, 16;
	setp.ne.s32 	%p20, %r952, 32;
	@%p20 bra 	$L__BB0_5;
	mad.lo.s32 	%r686, %r946, -31, %r15;
	add.s32 	%r946, %r686, 1;
	setp.ne.s32 	%p21, %r946, 5;
	@%p21 bra 	$L__BB0_4;
	st.local.u32 	[%rd2+4], %r957;
	st.local.v2.u32 	[%rd2+8], {%r956, %r955};
	st.local.v2.u32 	[%rd2+16], {%r954, %r953};
	setp.eq.s64 	%p22, %rd5, 1;
	@%p22 bra 	$L__BB0_114;
	mov.b32 	%r953, 0;
	mov.u32 	%r954, %r953;
	mov.u32 	%r955, %r953;
	mov.u32 	%r956, %r953;
	mov.u32 	%r957, %r953;
	mov.u32 	%r1038, %r953;
$L__BB0_41:
	mul.wide.u32 	%rd18, %r1038, 4;
	add.s64 	%rd19, %rd2, %rd18;
	ld.local.u32 	%r190, [%rd19+4];
	shl.b32 	%r191, %r1038, 5;
	mov.b32 	%r1044, 0;
$L__BB0_42:
	.pragma "nounroll";
	shr.u32 	%r689, %r190, %r1044;
	and.b32  	%r690, %r689, 1;
	setp.eq.b32 	%p23, %r690, 1;
	not.pred 	%p24, %p23;
	add.s32 	%r691, %r191, %r1044;
	mul.lo.s32 	%r692, %r691, 5;
	mul.wide.u32 	%rd20, %r692, 4;
	add.s64 	%rd8, %rd6, %rd20;
	@%p24 bra 	$L__BB0_44;
	ld.global.u32 	%r693, [%rd8];
	xor.b32  	%r957, %r957, %r693;
	ld.global.u32 	%r694, [%rd8+4];
	xor.b32  	%r956, %r956, %r694;
	ld.global.u32 	%r695, [%rd8+8];
	xor.b32  	%r955, %r955, %r695;
	ld.global.u32 	%r696, [%rd8+12];
	xor.b32  	%r954, %r954, %r696;
	ld.global.u32 	%r697, [%rd8+16];
	xor.b32  	%r953, %r953, %r697;
$L__BB0_44:
	and.b32  	%r699, %r689, 2;
	setp.eq.s32 	%p25, %r699, 0;
	@%p25 bra 	$L__BB0_46;
	ld.global.u32 	%r700, [%rd8+20];
	xor.b32  	%r957, %r957, %r700;
	ld.global.u32 	%r701, [%rd8+24];
	xor.b32  	%r956, %r956, %r701;
	ld.global.u32 	%r702, [%rd8+28];
	xor.b32  	%r955, %r955, %r702;
	ld.global.u32 	%r703, [%rd8+32];
	xor.b32  	%r954, %r954, %r703;
	ld.global.u32 	%r704, [%rd8+36];
	xor.b32  	%r953, %r953, %r704;
$L__BB0_46:
	and.b32  	%r706, %r689, 4;
	setp.eq.s32 	%p26, %r706, 0;
	@%p26 bra 	$L__BB0_48;
	ld.global.u32 	%r707, [%rd8+40];
	xor.b32  	%r957, %r957, %r707;
	ld.global.u32 	%r708, [%rd8+44];
	xor.b32  	%r956, %r956, %r708;
	ld.global.u32 	%r709, [%rd8+48];
	xor.b32  	%r955, %r955, %r709;
	ld.global.u32 	%r710, [%rd8+52];
	xor.b32  	%r954, %r954, %r710;
	ld.global.u32 	%r711, [%rd8+56];
	xor.b32  	%r953, %r953, %r711;
$L__BB0_48:
	and.b32  	%r713, %r689, 8;
	setp.eq.s32 	%p27, %r713, 0;
	@%p27 bra 	$L__BB0_50;
	ld.global.u32 	%r714, [%rd8+60];
	xor.b32  	%r957, %r957, %r714;
	ld.global.u32 	%r715, [%rd8+64];
	xor.b32  	%r956, %r956, %r715;
	ld.global.u32 	%r716, [%rd8+68];
	xor.b32  	%r955, %r955, %r716;
	ld.global.u32 	%r717, [%rd8+72];
	xor.b32  	%r954, %r954, %r717;
	ld.global.u32 	%r718, [%rd8+76];
	xor.b32  	%r953, %r953, %r718;
$L__BB0_50:
	and.b32  	%r720, %r689, 16;
	setp.eq.s32 	%p28, %r720, 0;
	@%p28 bra 	$L__BB0_52;
	ld.global.u32 	%r721, [%rd8+80];
	xor.b32  	%r957, %r957, %r721;
	ld.global.u32 	%r722, [%rd8+84];
	xor.b32  	%r956, %r956, %r722;
	ld.global.u32 	%r723, [%rd8+88];
	xor.b32  	%r955, %r955, %r723;
	ld.global.u32 	%r724, [%rd8+92];
	xor.b32  	%r954, %r954, %r724;
	ld.global.u32 	%r725, [%rd8+96];
	xor.b32  	%r953, %r953, %r725;
$L__BB0_52:
	and.b32  	%r727, %r689, 32;
	setp.eq.s32 	%p29, %r727, 0;
	@%p29 bra 	$L__BB0_54;
	ld.global.u32 	%r728, [%rd8+100];
	xor.b32  	%r957, %r957, %r728;
	ld.global.u32 	%r729, [%rd8+104];
	xor.b32  	%r956, %r956, %r729;
	ld.global.u32 	%r730, [%rd8+108];
	xor.b32  	%r955, %r955, %r730;
	ld.global.u32 	%r731, [%rd8+112];
	xor.b32  	%r954, %r954, %r731;
	ld.global.u32 	%r732, [%rd8+116];
	xor.b32  	%r953, %r953, %r732;
$L__BB0_54:
	and.b32  	%r734, %r689, 64;
	setp.eq.s32 	%p30, %r734, 0;
	@%p30 bra 	$L__BB0_56;
	ld.global.u32 	%r735, [%rd8+120];
	xor.b32  	%r957, %r957, %r735;
	ld.global.u32 	%r736, [%rd8+124];
	xor.b32  	%r956, %r956, %r736;
	ld.global.u32 	%r737, [%rd8+128];
	xor.b32  	%r955, %r955, %r737;
	ld.global.u32 	%r738, [%rd8+132];
	xor.b32  	%r954, %r954, %r738;
	ld.global.u32 	%r739, [%rd8+136];
	xor.b32  	%r953, %r953, %r739;
$L__BB0_56:
	and.b32  	%r741, %r689, 128;
	setp.eq.s32 	%p31, %r741, 0;
	@%p31 bra 	$L__BB0_58;
	ld.global.u32 	%r742, [%rd8+140];
	xor.b32  	%r957, %r957, %r742;
	ld.global.u32 	%r743, [%rd8+144];
	xor.b32  	%r956, %r956, %r743;
	ld.global.u32 	%r744, [%rd8+148];
	xor.b32  	%r955, %r955, %r744;
	ld.global.u32 	%r745, [%rd8+152];
	xor.b32  	%r954, %r954, %r745;
	ld.global.u32 	%r746, [%rd8+156];
	xor.b32  	%r953, %r953, %r746;
$L__BB0_58:
	and.b32  	%r748, %r689, 256;
	setp.eq.s32 	%p32, %r748, 0;
	@%p32 bra 	$L__BB0_60;
	ld.global.u32 	%r749, [%rd8+160];
	xor.b32  	%r957, %r957, %r749;
	ld.global.u32 	%r750, [%rd8+164];
	xor.b32  	%r956, %r956, %r750;
	ld.global.u32 	%r751, [%rd8+168];
	xor.b32  	%r955, %r955, %r751;
	ld.global.u32 	%r752, [%rd8+172];
	xor.b32  	%r954, %r954, %r752;
	ld.global.u32 	%r753, [%rd8+176];
	xor.b32  	%r953, %r953, %r753;
$L__BB0_60:
	and.b32  	%r755, %r689, 512;
	setp.eq.s32 	%p33, %r755, 0;
	@%p33 bra 	$L__BB0_62;
	ld.global.u32 	%r756, [%rd8+180];
	xor.b32  	%r957, %r957, %r756;
	ld.global.u32 	%r757, [%rd8+184];
	xor.b32  	%r956, %r956, %r757;
	ld.global.u32 	%r758, [%rd8+188];
	xor.b32  	%r955, %r955, %r758;
	ld.global.u32 	%r759, [%rd8+192];
	xor.b32  	%r954, %r954, %r759;
	ld.global.u32 	%r760, [%rd8+196];
	xor.b32  	%r953, %r953, %r760;
$L__BB0_62:
	and.b32  	%r762, %r689, 1024;
	setp.eq.s32 	%p34, %r762, 0;
	@%p34 bra 	$L__BB0_64;
	ld.global.u32 	%r763, [%rd8+200];
	xor.b32  	%r957, %r957, %r763;
	ld.global.u32 	%r764, [%rd8+204];
	xor.b32  	%r956, %r956, %r764;
	ld.global.u32 	%r765, [%rd8+208];
	xor.b32  	%r955, %r955, %r765;
	ld.global.u32 	%r766, [%rd8+212];
	xor.b32  	%r954, %r954, %r766;
	ld.global.u32 	%r767, [%rd8+216];
	xor.b32  	%r953, %r953, %r767;
$L__BB0_64:
	and.b32  	%r769, %r689, 2048;
	setp.eq.s32 	%p35, %r769, 0;
	@%p35 bra 	$L__BB0_66;
	ld.global.u32 	%r770, [%rd8+220];
	xor.b32  	%r957, %r957, %r770;
	ld.global.u32 	%r771, [%rd8+224];
	xor.b32  	%r956, %r956, %r771;
	ld.global.u32 	%r772, [%rd8+228];
	xor.b32  	%r955, %r955, %r772;
	ld.global.u32 	%r773, [%rd8+232];
	xor.b32  	%r954, %r954, %r773;
	ld.global.u32 	%r774, [%rd8+236];
	xor.b32  	%r953, %r953, %r774;
$L__BB0_66:
	and.b32  	%r776, %r689, 4096;
	setp.eq.s32 	%p36, %r776, 0;
	@%p36 bra 	$L__BB0_68;
	ld.global.u32 	%r777, [%rd8+240];
	xor.b32  	%r957, %r957, %r777;
	ld.global.u32 	%r778, [%rd8+244];
	xor.b32  	%r956, %r956, %r778;
	ld.global.u32 	%r779, [%rd8+248];
	xor.b32  	%r955, %r955, %r779;
	ld.global.u32 	%r780, [%rd8+252];
	xor.b32  	%r954, %r954, %r780;
	ld.global.u32 	%r781, [%rd8+256];
	xor.b32  	%r953, %r953, %r781;
$L__BB0_68:
	and.b32  	%r783, %r689, 8192;
	setp.eq.s32 	%p37, %r783, 0;
	@%p37 bra 	$L__BB0_70;
	ld.global.u32 	%r784, [%rd8+260];
	xor.b32  	%r957, %r957, %r784;
	ld.global.u32 	%r785, [%rd8+264];
	xor.b32  	%r956, %r956, %r785;
	ld.global.u32 	%r786, [%rd8+268];
	xor.b32  	%r955, %r955, %r786;
	ld.global.u32 	%r787, [%rd8+272];
	xor.b32  	%r954, %r954, %r787;
	ld.global.u32 	%r788, [%rd8+276];
	xor.b32  	%r953, %r953, %r788;
$L__BB0_70:
	and.b32  	%r790, %r689, 16384;
	setp.eq.s32 	%p38, %r790, 0;
	@%p38 bra 	$L__BB0_72;
	ld.global.u32 	%r791, [%rd8+280];
	xor.b32  	%r957, %r957, %r791;
	ld.global.u32 	%r792, [%rd8+284];
	xor.b32  	%r956, %r956, %r792;
	ld.global.u32 	%r793, [%rd8+288];
	xor.b32  	%r955, %r955, %r793;
	ld.global.u32 	%r794, [%rd8+292];
	xor.b32  	%r954, %r954, %r794;
	ld.global.u32 	%r795, [%rd8+296];
	xor.b32  	%r953, %r953, %r795;
$L__BB0_72:
	and.b32  	%r797, %r689, 32768;
	setp.eq.s32 	%p39, %r797, 0;
	@%p39 bra 	$L__BB0_74;
	ld.global.u32 	%r798, [%rd8+300];
	xor.b32  	%r957, %r957, %r798;
	ld.global.u32 	%r799, [%rd8+304];
	xor.b32  	%r956, %r956, %r799;
	ld.global.u32 	%r800, [%rd8+308];
	xor.b32  	%r955, %r955, %r800;
	ld.global.u32 	%r801, [%rd8+312];
	xor.b32  	%r954, %r954, %r801;
	ld.global.u32 	%r802, [%rd8+316];
	xor.b32  	%r953, %r953, %r802;
$L__BB0_74:
	add.s32 	%r1044, %r1044, 16;
	setp.ne.s32 	%p40, %r1044, 32;
	@%p40 bra 	$L__BB0_42;
	mad.lo.s32 	%r803, %r1038, -31, %r191;
	add.s32 	%r1038, %r803, 1;
	setp.ne.s32 	%p41, %r1038, 5;
	@%p41 bra 	$L__BB0_41;
	st.local.u32 	[%rd2+4], %r957;
	st.local.v2.u32 	[%rd2+8], {%r956, %r955};
	st.local.v2.u32 	[%rd2+16], {%r954, %r953};
	setp.ne.s64 	%p42, %rd5, 3;
	@%p42 bra 	$L__BB0_114;
	mov.b32 	%r953, 0;
	mov.u32 	%r954, %r953;
	mov.u32 	%r955, %r953;
	mov.u32 	%r956, %r953;
	mov.u32 	%r957, %r953;
	mov.u32 	%r1130, %r953;
$L__BB0_78:
	mul.wide.u32 	%rd21, %r1130, 4;
	add.s64 	%rd22, %rd2, %rd21;
	ld.local.u32 	%r366, [%rd22+4];
	shl.b32 	%r367, %r1130, 5;
	mov.b32 	%r1136, 0;
$L__BB0_79:
	.pragma "nounroll";
	shr.u32 	%r806, %r366, %r1136;
	and.b32  	%r807, %r806, 1;
	setp.eq.b32 	%p43, %r807, 1;
	not.pred 	%p44, %p43;
	add.s32 	%r808, %r367, %r1136;
	mul.lo.s32 	%r809, %r808, 5;
	mul.wide.u32 	%rd23, %r809, 4;
	add.s64 	%rd9, %rd6, %rd23;
	@%p44 bra 	$L__BB0_81;
	ld.global.u32 	%r810, [%rd9];
	xor.b32  	%r957, %r957, %r810;
	ld.global.u32 	%r811, [%rd9+4];
	xor.b32  	%r956, %r956, %r811;
	ld.global.u32 	%r812, [%rd9+8];
	xor.b32  	%r955, %r955, %r812;
	ld.global.u32 	%r813, [%rd9+12];
	xor.b32  	%r954, %r954, %r813;
	ld.global.u32 	%r814, [%rd9+16];
	xor.b32  	%r953, %r953, %r814;
$L__BB0_81:
	and.b32  	%r816, %r806, 2;
	setp.eq.s32 	%p45, %r816, 0;
	@%p45 bra 	$L__BB0_83;
	ld.global.u32 	%r817, [%rd9+20];
	xor.b32  	%r957, %r957, %r817;
	ld.global.u32 	%r818, [%rd9+24];
	xor.b32  	%r956, %r956, %r818;
	ld.global.u32 	%r819, [%rd9+28];
	xor.b32  	%r955, %r955, %r819;
	ld.global.u32 	%r820, [%rd9+32];
	xor.b32  	%r954, %r954, %r820;
	ld.global.u32 	%r821, [%rd9+36];
	xor.b32  	%r953, %r953, %r821;
$L__BB0_83:
	and.b32  	%r823, %r806, 4;
	setp.eq.s32 	%p46, %r823, 0;
	@%p46 bra 	$L__BB0_85;
	ld.global.u32 	%r824, [%rd9+40];
	xor.b32  	%r957, %r957, %r824;
	ld.global.u32 	%r825, [%rd9+44];
	xor.b32  	%r956, %r956, %r825;
	ld.global.u32 	%r826, [%rd9+48];
	xor.b32  	%r955, %r955, %r826;
	ld.global.u32 	%r827, [%rd9+52];
	xor.b32  	%r954, %r954, %r827;
	ld.global.u32 	%r828, [%rd9+56];
	xor.b32  	%r953, %r953, %r828;
$L__BB0_85:
	and.b32  	%r830, %r806, 8;
	setp.eq.s32 	%p47, %r830, 0;
	@%p47 bra 	$L__BB0_87;
	ld.global.u32 	%r831, [%rd9+60];
	xor.b32  	%r957, %r957, %r831;
	ld.global.u32 	%r832, [%rd9+64];
	xor.b32  	%r956, %r956, %r832;
	ld.global.u32 	%r833, [%rd9+68];
	xor.b32  	%r955, %r955, %r833;
	ld.global.u32 	%r834, [%rd9+72];
	xor.b32  	%r954, %r954, %r834;
	ld.global.u32 	%r835, [%rd9+76];
	xor.b32  	%r953, %r953, %r835;
$L__BB0_87:
	and.b32  	%r837, %r806, 16;
	setp.eq.s32 	%p48, %r837, 0;
	@%p48 bra 	$L__BB0_89;
	ld.global.u32 	%r838, [%rd9+80];
	xor.b32  	%r957, %r957, %r838;
	ld.global.u32 	%r839, [%rd9+84];
	xor.b32  	%r956, %r956, %r839;
	ld.global.u32 	%r840, [%rd9+88];
	xor.b32  	%r955, %r955, %r840;
	ld.global.u32 	%r841, [%rd9+92];
	xor.b32  	%r954, %r954, %r841;
	ld.global.u32 	%r842, [%rd9+96];
	xor.b32  	%r953, %r953, %r842;
$L__BB0_89:
	and.b32  	%r844, %r806, 32;
	setp.eq.s32 	%p49, %r844, 0;
	@%p49 bra 	$L__BB0_91;
	ld.global.u32 	%r845, [%rd9+100];
	xor.b32  	%r957, %r957, %r845;
	ld.global.u32 	%r846, [%rd9+104];
	xor.b32  	%r956, %r956, %r846;
	ld.global.u32 	%r847, [%rd9+108];
	xor.b32  	%r955, %r955, %r847;
	ld.global.u32 	%r848, [%rd9+112];
	xor.b32  	%r954, %r954, %r848;
	ld.global.u32 	%r849, [%rd9+116];
	xor.b32  	%r953, %r953, %r849;
$L__BB0_91:
	and.b32  	%r851, %r806, 64;
	setp.eq.s32 	%p50, %r851, 0;
	@%p50 bra 	$L__BB0_93;
	ld.global.u32 	%r852, [%rd9+120];
	xor.b32  	%r957, %r957, %r852;
	ld.global.u32 	%r853, [%rd9+124];
	xor.b32  	%r956, %r956, %r853;
	ld.global.u32 	%r854, [%rd9+128];
	xor.b32  	%r955, %r955, %r854;
	ld.global.u32 	%r855, [%rd9+132];
	xor.b32  	%r954, %r954, %r855;
	ld.global.u32 	%r856, [%rd9+136];
	xor.b32  	%r953, %r953, %r856;
$L__BB0_93:
	and.b32  	%r858, %r806, 128;
	setp.eq.s32 	%p51, %r858, 0;
	@%p51 bra 	$L__BB0_95;
	ld.global.u32 	%r859, [%rd9+140];
	xor.b32  	%r957, %r957, %r859;
	ld.global.u32 	%r860, [%rd9+144];
	xor.b32  	%r956, %r956, %r860;
	ld.global.u32 	%r861, [%rd9+148];
	xor.b32  	%r955, %r955, %r861;
	ld.global.u32 	%r862, [%rd9+152];
	xor.b32  	%r954, %r954, %r862;
	ld.global.u32 	%r863, [%rd9+156];
	xor.b32  	%r953, %r953, %r863;
$L__BB0_95:
	and.b32  	%r865, %r806, 256;
	setp.eq.s32 	%p52, %r865, 0;
	@%p52 bra 	$L__BB0_97;
	ld.global.u32 	%r866, [%rd9+160];
	xor.b32  	%r957, %r957, %r866;
	ld.global.u32 	%r867, [%rd9+164];
	xor.b32  	%r956, %r956, %r867;
	ld.global.u32 	%r868, [%rd9+168];
	xor.b32  	%r955, %r955, %r868;
	ld.global.u32 	%r869, [%rd9+172];
	xor.b32  	%r954, %r954, %r869;
	ld.global.u32 	%r870, [%rd9+176];
	xor.b32  	%r953, %r953, %r870;
$L__BB0_97:
	and.b32  	%r872, %r806, 512;
	setp.eq.s32 	%p53, %r872, 0;
	@%p53 bra 	$L__BB0_99;
	ld.global.u32 	%r873, [%rd9+180];
	xor.b32  	%r957, %r957, %r873;
	ld.global.u32 	%r874, [%rd9+184];
	xor.b32  	%r956, %r956, %r874;
	ld.global.u32 	%r875, [%rd9+188];
	xor.b32  	%r955, %r955, %r875;
	ld.global.u32 	%r876, [%rd9+192];
	xor.b32  	%r954, %r954, %r876;
	ld.global.u32 	%r877, [%rd9+196];
	xor.b32  	%r953, %r953, %r877;
$L__BB0_99:
	and.b32  	%r879, %r806, 1024;
	setp.eq.s32 	%p54, %r879, 0;
	@%p54 bra 	$L__BB0_101;
	ld.global.u32 	%r880, [%rd9+200];
	xor.b32  	%r957, %r957, %r880;
	ld.global.u32 	%r881, [%rd9+204];
	xor.b32  	%r956, %r956, %r881;
	ld.global.u32 	%r882, [%rd9+208];
	xor.b32  	%r955, %r955, %r882;
	ld.global.u32 	%r883, [%rd9+212];
	xor.b32  	%r954, %r954, %r883;
	ld.global.u32 	%r884, [%rd9+216];
	xor.b32  	%r953, %r953, %r884;
$L__BB0_101:
	and.b32  	%r886, %r806, 2048;
	setp.eq.s32 	%p55, %r886, 0;
	@%p55 bra 	$L__BB0_103;
	ld.global.u32 	%r887, [%rd9+220];
	xor.b32  	%r957, %r957, %r887;
	ld.global.u32 	%r888, [%rd9+224];
	xor.b32  	%r956, %r956, %r888;
	ld.global.u32 	%r889, [%rd9+228];
	xor.b32  	%r955, %r955, %r889;
	ld.global.u32 	%r890, [%rd9+232];
	xor.b32  	%r954, %r954, %r890;
	ld.global.u32 	%r891, [%rd9+236];
	xor.b32  	%r953, %r953, %r891;
$L__BB0_103:
	and.b32  	%r893, %r806, 4096;
	setp.eq.s32 	%p56, %r893, 0;
	@%p56 bra 	$L__BB0_105;
	ld.global.u32 	%r894, [%rd9+240];
	xor.b32  	%r957, %r957, %r894;
	ld.global.u32 	%r895, [%rd9+244];
	xor.b32  	%r956, %r956, %r895;
	ld.global.u32 	%r896, [%rd9+248];
	xor.b32  	%r955, %r955, %r896;
	ld.global.u32 	%r897, [%rd9+252];
	xor.b32  	%r954, %r954, %r897;
	ld.global.u32 	%r898, [%rd9+256];
	xor.b32  	%r953, %r953, %r898;
$L__BB0_105:
	and.b32  	%r900, %r806, 8192;
	setp.eq.s32 	%p57, %r900, 0;
	@%p57 bra 	$L__BB0_107;
	ld.global.u32 	%r901, [%rd9+260];
	xor.b32  	%r957, %r957, %r901;
	ld.global.u32 	%r902, [%rd9+264];
	xor.b32  	%r956, %r956, %r902;
	ld.global.u32 	%r903, [%rd9+268];
	xor.b32  	%r955, %r955, %r903;
	ld.global.u32 	%r904, [%rd9+272];
	xor.b32  	%r954, %r954, %r904;
	ld.global.u32 	%r905, [%rd9+276];
	xor.b32  	%r953, %r953, %r905;
$L__BB0_107:
	and.b32  	%r907, %r806, 16384;
	setp.eq.s32 	%p58, %r907, 0;
	@%p58 bra 	$L__BB0_109;
	ld.global.u32 	%r908, [%rd9+280];
	xor.b32  	%r957, %r957, %r908;
	ld.global.u32 	%r909, [%rd9+284];
	xor.b32  	%r956, %r956, %r909;
	ld.global.u32 	%r910, [%rd9+288];
	xor.b32  	%r955, %r955, %r910;
	ld.global.u32 	%r911, [%rd9+292];
	xor.b32  	%r954, %r954, %r911;
	ld.global.u32 	%r912, [%rd9+296];
	xor.b32  	%r953, %r953, %r912;
$L__BB0_109:
	and.b32  	%r914, %r806, 32768;
	setp.eq.s32 	%p59, %r914, 0;
	@%p59 bra 	$L__BB0_111;
	ld.global.u32 	%r915, [%rd9+300];
	xor.b32  	%r957, %r957, %r915;
	ld.global.u32 	%r916, [%rd9+304];
	xor.b32  	%r956, %r956, %r916;
	ld.global.u32 	%r917, [%rd9+308];
	xor.b32  	%r955, %r955, %r917;
	ld.global.u32 	%r918, [%rd9+312];
	xor.b32  	%r954, %r954, %r918;
	ld.global.u32 	%r919, [%rd9+316];
	xor.b32  	%r953, %r953, %r919;
$L__BB0_111:
	add.s32 	%r1136, %r1136, 16;
	setp.ne.s32 	%p60, %r1136, 32;
	@%p60 bra 	$L__BB0_79;
	mad.lo.s32 	%r920, %r1130, -31, %r367;
	add.s32 	%r1130, %r920, 1;
	setp.ne.s32 	%p61, %r1130, 5;
	@%p61 bra 	$L__BB0_78;
	st.local.u32 	[%rd2+4], %r957;
	st.local.v2.u32 	[%rd2+8], {%r956, %r955};
	st.local.v2.u32 	[%rd2+16], {%r954, %r953};
$L__BB0_114:
	shr.u64 	%rd28, %rd4, 2;
	add.s32 	%r940, %r940, 1;
	setp.gt.u64 	%p62, %rd4, 3;
	@%p62 bra 	$L__BB0_2;
$L__BB0_115:
	mov.u64 	%rd24, $str;
	cvta.global.u64 	%rd25, %rd24;
	{ // callseq 0, 0
	.param .b64 param0;
	st.param.b64 	[param0], %rd25;
	.param .b64 param1;
	st.param.b64 	[param1], 0;
	.param .b32 retval0;
	call.uni (retval0), 
	vprintf, 
	(
	param0, 
	param1
	);
	ld.param.b32 	%r922, [retval0];
	} // callseq 0
	mov.f32 	%f5, 0f00000000;
	mov.b32 	%r1227, -1884729253;
$L__BB0_116:
	mov.u32 	%r551, %r956;
	mov.u32 	%r956, %r955;
	mov.u32 	%r955, %r954;
	mov.u32 	%r954, %r953;
	shr.u32 	%r924, %r957, 2;
	xor.b32  	%r925, %r924, %r957;
	shl.b32 	%r926, %r954, 4;
	shl.b32 	%r927, %r925, 1;
	xor.b32  	%r928, %r927, %r926;
	xor.b32  	%r929, %r928, %r925;
	xor.b32  	%r953, %r929, %r954;
	add.s32 	%r1227, %r1227, 362437;
	add.s32 	%r930, %r953, %r1227;
	mul.hi.u32 	%r931, %r930, -1431655765;
	shr.u32 	%r932, %r931, 20;
	mul.lo.s32 	%r933, %r932, 1572864;
	sub.s32 	%r934, %r930, %r933;
	mul.wide.u32 	%rd26, %r934, 4;
	add.s64 	%rd27, %rd1, %rd26;
	ld.global.f32 	%f4, [%rd27];
	add.f32 	%f5, %f5, %f4;
	setp.ne.s32 	%p63, %r934, 0;
	mov.u32 	%r957, %r551;
	@%p63 bra 	$L__BB0_116;
	st.global.f32 	[%rd1], %f5;
	ret;

}


// ===== COMPILED SASS (sm_100) =====

	.target	sm_100

	.elftype	@"ET_EXEC"


//--------------------- .note.nv.tkinfo           --------------------------
	.section	.note.nv.tkinfo,"",@"SHT_NOTE"
	.sectionflags	@"SHF_NOTE_NV_TKINFO"
	.tkinfo
        /*0018*/ 	.word	0x00000002
        /*0030*/ 	.string	""
        /*0030*/ 	.string	"ptxas"
        /*0030*/ 	.string	"Cuda compilation tools, release 13.0, V13.0.88"
        /*0030*/ 	.string	"Build cuda_13.0.r13.0/compiler.36424714_0"
        /*0030*/ 	.string	"-arch sm_100 -m 64 "



//--------------------- .note.nv.cuinfo           --------------------------
	.section	.note.nv.cuinfo,"",@"SHT_NOTE"
	.sectionflags	@"SHF_NOTE_NV_CUINFO"
        /*0018*/ 	.short	0x0002
        /*001a*/ 	.short	0x0064
        /*001c*/ 	.short	0x0082
	.zero		2


//--------------------- .nv.info                  --------------------------
	.section	.nv.info,"",@"SHT_CUDA_INFO"
	.align	4


	//----- nvinfo : EIATTR_REGCOUNT
	.align		4
        /*0000*/ 	.byte	0x04, 0x2f
        /*0002*/ 	.short	(.L_11 - .L_10)
	.align		4
.L_10:
        /*0004*/ 	.word	index@(_Z5guardPf)
        /*0008*/ 	.word	0x00000020


	//----- nvinfo : EIATTR_FRAME_SIZE
	.align		4
.L_11:
        /*000c*/ 	.byte	0x04, 0x11
        /*000e*/ 	.short	(.L_13 - .L_12)
	.align		4
.L_12:
        /*0010*/ 	.word	index@(_Z5guardPf)
        /*0014*/ 	.word	0x00000030


	//----- nvinfo : EIATTR_MIN_STACK_SIZE
	.align		4
.L_13:
        /*0018*/ 	.byte	0x04, 0x12
        /*001a*/ 	.short	(.L_15 - .L_14)
	.align		4
.L_14:
        /*001c*/ 	.word	index@(_Z5guardPf)
        /*0020*/ 	.word	0x00000030
.L_15:


//--------------------- .nv.compat                --------------------------
	.section	.nv.compat,"",@"SHT_CUDA_COMPAT_INFO"
	.align	4
        /*0000*/ 	.byte	0x02, 0x09, 0x00, 0x00, 0x02, 0x02, 0x01, 0x00, 0x02, 0x05, 0x05, 0x00, 0x03, 0x07, 0x01, 0x01
        /*0010*/ 	.byte	0x02, 0x03, 0x00, 0x00, 0x02, 0x06, 0x01, 0x00, 0x04, 0x0b, 0x08, 0x00, 0x09, 0x00, 0x00, 0x00
        /*0020*/ 	.byte	0x00, 0x00, 0x00, 0x00


//--------------------- .nv.info._Z5guardPf       --------------------------
	.section	.nv.info._Z5guardPf,"",@"SHT_CUDA_INFO"
	.sectionflags	@""
	.align	4


	//----- nvinfo : EIATTR_CUDA_API_VERSION
	.align		4
        /*0000*/ 	.byte	0x04, 0x37
        /*0002*/ 	.short	(.L_17 - .L_16)
.L_16:
        /*0004*/ 	.word	0x00000082


	//----- nvinfo : EIATTR_KPARAM_INFO
	.align		4
.L_17:
        /*0008*/ 	.byte	0x04, 0x17
        /*000a*/ 	.short	(.L_19 - .L_18)
.L_18:
        /*000c*/ 	.word	0x00000000
        /*0010*/ 	.short	0x0000
        /*0012*/ 	.short	0x0000
        /*0014*/ 	.byte	0x00, 0xf5, 0x21, 0x00


	//----- nvinfo : EIATTR_SPARSE_MMA_MASK
	.align		4
.L_19:
        /*0018*/ 	.byte	0x03, 0x50
        /*001a*/ 	.short	0x0000


	//----- nvinfo : EIATTR_MAXREG_COUNT
	.align		4
        /*001c*/ 	.byte	0x03, 0x1b
        /*001e*/ 	.short	0x00ff


	//----- nvinfo : EIATTR_EXTERNS
	.align		4
        /*0020*/ 	.byte	0x04, 0x0f
        /*0022*/ 	.short	(.L_21 - .L_20)


	//   ....[0]....
	.align		4
.L_20:
        /*0024*/ 	.word	index@(vprintf)


	//----- nvinfo : EIATTR_MERCURY_ISA_VERSION
	.align		4
.L_21:
        /*0028*/ 	.byte	0x03, 0x5f
        /*002a*/ 	.short	0x0101


	//----- nvinfo : EIATTR_VRC_CTA_INIT_COUNT
	.align		4
        /*002c*/ 	.byte	0x02, 0x4a
	.zero		1
	.zero		1


	//----- nvinfo : EIATTR_SYSCALL_OFFSETS
	.align		4
        /*0030*/ 	.byte	0x04, 0x46
        /*0032*/ 	.short	(.L_23 - .L_22)


	//   ....[0]....
.L_22:
        /*0034*/ 	.word	0x000027b0


	//----- nvinfo : EIATTR_EXIT_INSTR_OFFSETS
	.align		4
.L_23:
        /*0038*/ 	.byte	0x04, 0x1c
        /*003a*/ 	.short	(.L_25 - .L_24)


	//   ....[0]....
.L_24:
        /*003c*/ 	.word	0x00002980


	//----- nvinfo : EIATTR_CRS_STACK_SIZE
	.align		4
.L_25:
        /*0040*/ 	.byte	0x04, 0x1e
        /*0042*/ 	.short	(.L_27 - .L_26)
.L_26:
        /*0044*/ 	.word	0x00000000


	//----- nvinfo : EIATTR_CBANK_PARAM_SIZE
	.align		4
.L_27:
        /*0048*/ 	.byte	0x03, 0x19
        /*004a*/ 	.short	0x0008


	//----- nvinfo : EIATTR_PARAM_CBANK
	.align		4
        /*004c*/ 	.byte	0x04, 0x0a
        /*004e*/ 	.short	(.L_29 - .L_28)
	.align		4
.L_28:
        /*0050*/ 	.word	index@(.nv.constant0._Z5guardPf)
        /*0054*/ 	.short	0x0380
        /*0056*/ 	.short	0x0008


	//----- nvinfo : EIATTR_SW_WAR
	.align		4
.L_29:
        /*0058*/ 	.byte	0x04, 0x36
        /*005a*/ 	.short	(.L_31 - .L_30)
.L_30:
        /*005c*/ 	.word	0x00000008
.L_31:


//--------------------- .nv.callgraph             --------------------------
	.section	.nv.callgraph,"",@"SHT_CUDA_CALLGRAPH"
	.align	4
	.sectionentsize	8
	.align		4
        /*0000*/ 	.word	0x00000000
	.align		4
        /*0004*/ 	.word	0xffffffff
	.align		4
        /*0008*/ 	.word	index@(_Z5guardPf)
	.align		4
        /*000c*/ 	.word	index@(vprintf)
	.align		4
        /*0010*/ 	.word	0x00000000
	.align		4
        /*0014*/ 	.word	0xfffffffe
	.align		4
        /*0018*/ 	.word	0x00000000
	.align		4
        /*001c*/ 	.word	0xfffffffd
	.align		4
        /*0020*/ 	.word	0x00000000
	.align		4
        /*0024*/ 	.word	0xfffffffc


//--------------------- .nv.constant4             --------------------------
	.section	.nv.constant4,"a",@progbits
	.align	8
	.align		8
.nv.constant4:
        /*0000*/ 	.dword	vprintf
	.align		8
        /*0008*/ 	.dword	precalc_xorwow_matrix
	.align		8
        /*0010*/ 	.dword	precalc_xorwow_offset_matrix
	.align		8
        /*0018*/ 	.dword	mrg32k3aM1
	.align		8
        /*0020*/ 	.dword	mrg32k3aM2
	.align		8
        /*0028*/ 	.dword	mrg32k3aM1SubSeq
	.align		8
        /*0030*/ 	.dword	mrg32k3aM2SubSeq
	.align		8
        /*0038*/ 	.dword	mrg32k3aM1Seq
	.align		8
        /*0040*/ 	.dword	mrg32k3aM2Seq
	.align		8
        /*0048*/ 	.dword	$str


//--------------------- .nv.constant3             --------------------------
	.section	.nv.constant3,"a",@progbits
	.align	8
.nv.constant3:
	.type		__cr_lgamma_table,@object
	.size		__cr_lgamma_table,(.L_8 - __cr_lgamma_table)
__cr_lgamma_table:
        /*0000*/ 	.byte	0x00, 0x00, 0x00, 0x00, 0x00, 0x00, 0x00, 0x00, 0x00, 0x00, 0x00, 0x00, 0x00, 0x00, 0x00, 0x00
        /*0010*/ 	.byte	0xef, 0x39, 0xfa, 0xfe, 0x42, 0x2e, 0xe6, 0x3f, 0x02, 0x20, 0x2a, 0xfa, 0x0b, 0xab, 0xfc, 0x3f
        /*0020*/ 	.byte	0xf9, 0x2c, 0x92, 0x7c, 0xa7, 0x6c, 0x09, 0x40, 0xc9, 0x79, 0x44, 0x3c, 0x64, 0x26, 0x13, 0x40
        /*0030*/ 	.byte	0xca, 0x01, 0xcf, 0x3a, 0x27, 0x51, 0x1a, 0x40, 0x30, 0xcc, 0x2d, 0xf3, 0xe1, 0x0c, 0x21, 0x40
        /*0040*/ 	.byte	0x0d, 0xb7, 0xfc, 0x82, 0x8e, 0x35, 0x25, 0x40
.L_8:


//--------------------- .text._Z5guardPf          --------------------------
	.section	.text._Z5guardPf,"ax",@progbits
	.align	128
        .global         _Z5guardPf
        .type           _Z5guardPf,@function
        .size           _Z5guardPf,(.L_x_15 - _Z5guardPf)
        .other          _Z5guardPf,@"STO_CUDA_ENTRY STV_DEFAULT"
_Z5guardPf:
.text._Z5guardPf:
[----:B------:R-:W0:Y:S01]  /*0000*/  LDC R1, c[0x0][0x37c] ;  /* 0x0000df00ff017b82 */ /* 0x000e220000000800 */
[----:B------:R-:W1:Y:S01]  /*0010*/  S2R R6, SR_CTAID.X ;  /* 0x0000000000067919 */ /* 0x000e620000002500 */
[----:B------:R-:W1:Y:S01]  /*0020*/  LDCU UR4, c[0x0][0x360] ;  /* 0x00006c00ff0477ac */ /* 0x000e620008000800 */
[----:B0-----:R-:W-:Y:S01]  /*0030*/  VIADD R1, R1, 0xffffffd0 ;  /* 0xffffffd001017836 */ /* 0x001fe20000000000 */
[----:B------:R-:W-:Y:S01]  /*0040*/  BSSY.RECONVERGENT B0, `(.L_x_0) ;  /* 0x000026b000007945 */ /* 0x000fe20003800200 */
[----:B------:R-:W1:Y:S01]  /*0050*/  S2R R3, SR_TID.X ;  /* 0x0000000000037919 */ /* 0x000e620000002100 */
[----:B------:R-:W-:Y:S01]  /*0060*/  IMAD.MOV.U32 R8, RZ, RZ, -0x7056afa5 ;  /* 0x8fa9505bff087424 */ /* 0x000fe200078e00ff */
[----:B------:R-:W0:Y:S01]  /*0070*/  LDCU.64 UR36, c[0x0][0x358] ;  /* 0x00006b00ff2477ac */ /* 0x000e220008000a00 */
[----:B------:R-:W-:Y:S02]  /*0080*/  IMAD.MOV.U32 R9, RZ, RZ, -0x42f1bea8 ;  /* 0xbd0e4158ff097424 */ /* 0x000fe400078e00ff */
[----:B------:R-:W-:-:S02]  /*0090*/  IMAD.MOV.U32 R10, RZ, RZ, -0x5fd7de5a ;  /* 0xa02821a6ff0a7424 */ /* 0x000fc400078e00ff */
[----:B------:R-:W-:Y:S01]  /*00a0*/  IMAD.MOV.U32 R11, RZ, RZ, -0x75bd8fc ;  /* 0xf8a42704ff0b7424 */ /* 0x000fe200078e00ff */
[----:B------:R2:W-:Y:S01]  /*00b0*/  STL.64 [R1], R8 ;  /* 0x0000000801007387 */ /* 0x0005e20000100a00 */
[----:B------:R-:W-:Y:S02]  /*00c0*/  IMAD.MOV.U32 R12, RZ, RZ, -0x23270784 ;  /* 0xdcd8f87cff0c7424 */ /* 0x000fe400078e00ff */
[----:B------:R-:W-:Y:S01]  /*00d0*/  IMAD.MOV.U32 R13, RZ, RZ, -0x49f54ca4 ;  /* 0xb60ab35cff0d7424 */ /* 0x000fe200078e00ff */
[----:B------:R2:W-:Y:S01]  /*00e0*/  STL.64 [R1+0x8], R10 ;  /* 0x0000080a01007387 */ /* 0x0005e20000100a00 */
[----:B------:R-:W-:Y:S02]  /*00f0*/  IMAD.MOV.U32 R0, RZ, RZ, -0x42f1bea8 ;  /* 0xbd0e4158ff007424 */ /* 0x000fe400078e00ff */
[----:B------:R-:W-:Y:S01]  /*0100*/  IMAD.MOV.U32 R5, RZ, RZ, -0x75bd8fc ;  /* 0xf8a42704ff057424 */ /* 0x000fe200078e00ff */
[----:B------:R2:W-:Y:S01]  /*0110*/  STL.64 [R1+0x10], R12 ;  /* 0x0000100c01007387 */ /* 0x0005e20000100a00 */
[----:B------:R-:W-:-:S02]  /*0120*/  IMAD.MOV.U32 R4, RZ, RZ, -0x5fd7de5a ;  /* 0xa02821a6ff047424 */ /* 0x000fc400078e00ff */
[----:B------:R-:W-:Y:S02]  /*0130*/  IMAD.MOV.U32 R2, RZ, RZ, -0x23270784 ;  /* 0xdcd8f87cff027424 */ /* 0x000fe400078e00ff */
[----:B-1----:R-:W-:Y:S02]  /*0140*/  IMAD R6, R6, UR4, R3 ;  /* 0x0000000406067c24 */ /* 0x002fe4000f8e0203 */
[----:B------:R-:W-:-:S03]  /*0150*/  IMAD.MOV.U32 R3, RZ, RZ, -0x49f54ca4 ;  /* 0xb60ab35cff037424 */ /* 0x000fc600078e00ff */
[----:B------:R-:W-:-:S13]  /*0160*/  ISETP.NE.AND P0, PT, R6, RZ, PT ;  /* 0x000000ff0600720c */ /* 0x000fda0003f05270 */
[----:B0-2---:R-:W-:Y:S05]  /*0170*/  @!P0 BRA `(.L_x_1) ;  /* 0x00000024005c8947 */ /* 0x005fea0003800000 */
[--C-:B------:R-:W-:Y:S01]  /*0180*/  SHF.R.S32.HI R10, RZ, 0x1f, R6.reuse ;  /* 0x0000001fff0a7819 */ /* 0x100fe20000011406 */
[----:B------:R-:W-:Y:S02]  /*0190*/  IMAD.MOV.U32 R13, RZ, RZ, R6 ;  /* 0x000000ffff0d7224 */ /* 0x000fe400078e0006 */
[----:B------:R-:W-:Y:S02]  /*01a0*/  IMAD.MOV.U32 R11, RZ, RZ, RZ ;  /* 0x000000ffff0b7224 */ /* 0x000fe400078e00ff */
[----:B------:R-:W-:Y:S02]  /*01b0*/  IMAD.MOV.U32 R0, RZ, RZ, -0x42f1bea8 ;  /* 0xbd0e4158ff007424 */ /* 0x000fe400078e00ff */
[----:B------:R-:W-:Y:S02]  /*01c0*/  IMAD.MOV.U32 R4, RZ, RZ, -0x5fd7de5a ;  /* 0xa02821a6ff047424 */ /* 0x000fe400078e00ff */
[----:B------:R-:W-:Y:S02]  /*01d0*/  IMAD.MOV.U32 R5, RZ, RZ, -0x75bd8fc ;  /* 0xf8a42704ff057424 */ /* 0x000fe400078e00ff */
[----:B------:R-:W-:-:S02]  /*01e0*/  IMAD.MOV.U32 R2, RZ, RZ, -0x23270784 ;  /* 0xdcd8f87cff027424 */ /* 0x000fc400078e00ff */
[----:B------:R-:W-:-:S07]  /*01f0*/  IMAD.MOV.U32 R3, RZ, RZ, -0x49f54ca4 ;  /* 0xb60ab35cff037424 */ /* 0x000fce00078e00ff */
.L_x_10:
[----:B------:R-:W-:Y:S01]  /*0200*/  LOP3.LUT R6, R13, 0x3, RZ, 0xc0, !PT ;  /* 0x000000030d067812 */ /* 0x000fe200078ec0ff */
[----:B------:R-:W-:Y:S03]  /*0210*/  BSSY.RECONVERGENT B1, `(.L_x_2) ;  /* 0x0000247000017945 */ /* 0x000fe60003800200 */
[----:B------:R-:W-:-:S04]  /*0220*/  ISETP.NE.U32.AND P0, PT, R6, RZ, PT ;  /* 0x000000ff0600720c */ /* 0x000fc80003f05070 */
[----:B------:R-:W-:-:S13]  /*0230*/  ISETP.NE.AND.EX P0, PT, RZ, RZ, PT, P0 ;  /* 0x000000ffff00720c */ /* 0x000fda0003f05300 */
[----:B0-----:R-:W-:Y:S05]  /*0240*/  @!P0 BRA `(.L_x_3) ;  /* 0x00000024000c8947 */ /* 0x001fea0003800000 */
[----:B------:R-:W0:Y:S01]  /*0250*/  LDC.64 R8, c[0x4][0x8] ;  /* 0x01000200ff087b82 */ /* 0x000e220000000a00 */
[----:B------:R-:W-:Y:S01]  /*0260*/  IMAD.MOV.U32 R0, RZ, RZ, RZ ;  /* 0x000000ffff007224 */ /* 0x000fe200078e00ff */
[----:B------:R-:W-:Y:S01]  /*0270*/  CS2R R2, SRZ ;  /* 0x0000000000027805 */ /* 0x000fe2000001ff00 */
[----:B------:R-:W-:Y:S01]  /*0280*/  IMAD.MOV.U32 R12, RZ, RZ, RZ ;  /* 0x000000ffff0c7224 */ /* 0x000fe200078e00ff */
[----:B------:R-:W-:Y:S01]  /*0290*/  CS2R R4, SRZ ;  /* 0x0000000000047805 */ /* 0x000fe2000001ff00 */
[----:B0-----:R-:W-:-:S07]  /*02a0*/  IMAD.WIDE.U32 R8, R11, 0xc80, R8 ;  /* 0x00000c800b087825 */ /* 0x001fce00078e0008 */
.L_x_5:
[----:B------:R-:W-:-:S06]  /*02b0*/  IMAD R14, R12, 0x4, R1 ;  /* 0x000000040c0e7824 */ /* 0x000fcc00078e0201 */
[----:B------:R-:W5:Y:S01]  /*02c0*/  LDL R14, [R14+0x4] ;  /* 0x000004000e0e7983 */ /* 0x000f620000100800 */
[----:B------:R-:W-:Y:S01]  /*02d0*/  IMAD.SHL.U32 R15, R12, 0x20, RZ ;  /* 0x000000200c0f7824 */ /* 0x000fe200078e00ff */
[----:B------:R-:W-:-:S06]  /*02e0*/  UMOV UR4, URZ ;  /* 0x000000ff00047c82 */ /* 0x000fcc0008000000 */
.L_x_4:
[----:B-----5:R-:W-:Y:S01]  /*02f0*/  SHF.R.U32.HI R20, RZ, UR4, R14 ;  /* 0x00000004ff147c19 */ /* 0x020fe2000801160e */
[----:B------:R-:W-:-:S03]  /*0300*/  VIADD R6, R15, UR4 ;  /* 0x000000040f067c36 */ /* 0x000fc60008000000 */
[----:B------:R-:W-:-:S04]  /*0310*/  LOP3.LUT R7, R20, 0x1, RZ, 0xc0, !PT ;  /* 0x0000000114077812 */ /* 0x000fc800078ec0ff */
[----:B------:R-:W-:Y:S01]  /*0320*/  ISETP.NE.U32.AND P0, PT, R7, 0x1, PT ;  /* 0x000000010700780c */ /* 0x000fe20003f05070 */
[----:B------:R-:W-:-:S03]  /*0330*/  IMAD R7, R6, 0x5, RZ ;  /* 0x0000000506077824 */ /* 0x000fc600078e02ff */
[----:B------:R-:W-:Y:S01]  /*0340*/  R2P PR, R20, 0x7e ;  /* 0x0000007e14007804 */ /* 0x000fe20000000000 */
[----:B------:R-:W-:-:S08]  /*0350*/  IMAD.WIDE.U32 R6, R7, 0x4, R8 ;  /* 0x0000000407067825 */ /* 0x000fd000078e0008 */
[----:B------:R-:W2:Y:S04]  /*0360*/  @!P0 LDG.E R17, desc[UR36][R6.64] ;  /* 0x0000002406118981 */ /* 0x000ea8000c1e1900 */
[----:B------:R-:W3:Y:S04]  /*0370*/  @P1 LDG.E R19, desc[UR36][R6.64+0x14] ;  /* 0x0000142406131981 */ /* 0x000ee8000c1e1900 */
[----:B------:R-:W4:Y:S04]  /*0380*/  @P2 LDG.E R21, desc[UR36][R6.64+0x28] ;  /* 0x0000282406152981 */ /* 0x000f28000c1e1900 */
[----:B------:R-:W4:Y:S04]  /*0390*/  @P3 LDG.E R23, desc[UR36][R6.64+0x3c] ;  /* 0x00003c2406173981 */ /* 0x000f28000c1e1900 */
[----:B------:R-:W4:Y:S04]  /*03a0*/  @!P0 LDG.E R16, desc[UR36][R6.64+0x8] ;  /* 0x0000082406108981 */ /* 0x000f28000c1e1900 */
[----:B------:R-:W4:Y:S04]  /*03b0*/  @P4 LDG.E R25, desc[UR36][R6.64+0x50] ;  /* 0x0000502406194981 */ /* 0x000f28000c1e1900 */
[----:B------:R-:W4:Y:S04]  /*03c0*/  @!P0 LDG.E R18, desc[UR36][R6.64+0x10] ;  /* 0x0000102406128981 */ /* 0x000f28000c1e1900 */
[----:B------:R-:W4:Y:S04]  /*03d0*/  @P1 LDG.E R22, desc[UR36][R6.64+0x1c] ;  /* 0x00001c2406161981 */ /* 0x000f28000c1e1900 */
[----:B------:R-:W4:Y:S04]  /*03e0*/  @P1 LDG.E R24, desc[UR36][R6.64+0x24] ;  /* 0x0000242406181981 */ /* 0x000f28000c1e1900 */
[----:B------:R-:W4:Y:S01]  /*03f0*/  @P6 LDG.E R27, desc[UR36][R6.64+0x78] ;  /* 0x00007824061b6981 */ /* 0x000f22000c1e1900 */
[----:B--2---:R-:W-:-:S03]  /*0400*/  @!P0 LOP3.LUT R0, R0, R17, RZ, 0x3c, !PT ;  /* 0x0000001100008212 */ /* 0x004fc600078e3cff */
[----:B------:R-:W2:Y:S01]  /*0410*/  @!P0 LDG.E R17, desc[UR36][R6.64+0x4] ;  /* 0x0000042406118981 */ /* 0x000ea2000c1e1900 */
[----:B---3--:R-:W-:-:S03]  /*0420*/  @P1 LOP3.LUT R0, R0, R19, RZ, 0x3c, !PT ;  /* 0x0000001300001212 */ /* 0x008fc600078e3cff */
[----:B------:R-:W3:Y:S01]  /*0430*/  @!P0 LDG.E R19, desc[UR36][R6.64+0xc] ;  /* 0x00000c2406138981 */ /* 0x000ee2000c1e1900 */
[----:B----4-:R-:W-:-:S03]  /*0440*/  @P2 LOP3.LUT R0, R0, R21, RZ, 0x3c, !PT ;  /* 0x0000001500002212 */ /* 0x010fc600078e3cff */
[----:B------:R-:W4:Y:S01]  /*0450*/  @P1 LDG.E R21, desc[UR36][R6.64+0x18] ;  /* 0x0000182406151981 */ /* 0x000f22000c1e1900 */
[----:B------:R-:W-:-:S03]  /*0460*/  @P3 LOP3.LUT R0, R0, R23, RZ, 0x3c, !PT ;  /* 0x0000001700003212 */ /* 0x000fc600078e3cff */
[----:B------:R-:W4:Y:S01]  /*0470*/  @P5 LDG.E R23, desc[UR36][R6.64+0x64] ;  /* 0x0000642406175981 */ /* 0x000f22000c1e1900 */
[----:B------:R-:W-:-:S03]  /*0480*/  @!P0 LOP3.LUT R5, R5, R16, RZ, 0x3c, !PT ;  /* 0x0000001005058212 */ /* 0x000fc600078e3cff */
[----:B------:R-:W4:Y:S01]  /*0490*/  @P2 LDG.E R16, desc[UR36][R6.64+0x30] ;  /* 0x0000302406102981 */ /* 0x000f22000c1e1900 */
[----:B------:R-:W-:-:S03]  /*04a0*/  @P4 LOP3.LUT R0, R0, R25, RZ, 0x3c, !PT ;  /* 0x0000001900004212 */ /* 0x000fc600078e3cff */
[----:B------:R-:W4:Y:S01]  /*04b0*/  @P3 LDG.E R25, desc[UR36][R6.64+0x48] ;  /* 0x0000482406193981 */ /* 0x000f22000c1e1900 */
[----:B------:R-:W-:-:S03]  /*04c0*/  @!P0 LOP3.LUT R3, R3, R18, RZ, 0x3c, !PT ;  /* 0x0000001203038212 */ /* 0x000fc600078e3cff */
[----:B------:R-:W4:Y:S01]  /*04d0*/  @P2 LDG.E R18, desc[UR36][R6.64+0x38] ;  /* 0x0000382406122981 */ /* 0x000f22000c1e1900 */
[----:B------:R-:W-:-:S03]  /*04e0*/  @P1 LOP3.LUT R5, R5, R22, RZ, 0x3c, !PT ;  /* 0x0000001605051212 */ /* 0x000fc600078e3cff */
[----:B------:R-:W4:Y:S01]  /*04f0*/  @P3 LDG.E R22, desc[UR36][R6.64+0x44] ;  /* 0x0000442406163981 */ /* 0x000f22000c1e1900 */
[----:B--2---:R-:W-:-:S03]  /*0500*/  @!P0 LOP3.LUT R4, R4, R17, RZ, 0x3c, !PT ;  /* 0x0000001104048212 */ /* 0x004fc600078e3cff */
[----:B------:R-:W2:Y:S01]  /*0510*/  @P1 LDG.E R17, desc[UR36][R6.64+0x20] ;  /* 0x0000202406111981 */ /* 0x000ea2000c1e1900 */
[----:B---3--:R-:W-:-:S03]  /*0520*/  @!P0 LOP3.LUT R2, R2, R19, RZ, 0x3c, !PT ;  /* 0x0000001302028212 */ /* 0x008fc600078e3cff */
[----:B------:R-:W3:Y:S01]  /*0530*/  @P2 LDG.E R19, desc[UR36][R6.64+0x2c] ;  /* 0x00002c2406132981 */ /* 0x000ee2000c1e1900 */
[----:B----4-:R-:W-:-:S03]  /*0540*/  @P1 LOP3.LUT R4, R4, R21, RZ, 0x3c, !PT ;  /* 0x0000001504041212 */ /* 0x010fc600078e3cff */
[----:B------:R-:W4:Y:S01]  /*0550*/  @P2 LDG.E R21, desc[UR36][R6.64+0x34] ;  /* 0x0000342406152981 */ /* 0x000f22000c1e1900 */
[----:B------:R-:W-:-:S03]  /*0560*/  @P5 LOP3.LUT R0, R0, R23, RZ, 0x3c, !PT ;  /* 0x0000001700005212 */ /* 0x000fc600078e3cff */
[----:B------:R-:W4:Y:S01]  /*0570*/  @P3 LDG.E R23, desc[UR36][R6.64+0x40] ;  /* 0x0000402406173981 */ /* 0x000f22000c1e1900 */
[----:B------:R-:W-:Y:S02]  /*0580*/  @P1 LOP3.LUT R3, R3, R24, RZ, 0x3c, !PT ;  /* 0x0000001803031212 */ /* 0x000fe400078e3cff */
[----:B------:R-:W-:Y:S01]  /*0590*/  @P2 LOP3.LUT R5, R5, R16, RZ, 0x3c, !PT ;  /* 0x0000001005052212 */ /* 0x000fe200078e3cff */
[----:B------:R-:W4:Y:S04]  /*05a0*/  @P5 LDG.E R24, desc[UR36][R6.64+0x6c] ;  /* 0x00006c2406185981 */ /* 0x000f28000c1e1900 */
[----:B------:R-:W4:Y:S01]  /*05b0*/  @P3 LDG.E R16, desc[UR36][R6.64+0x4c] ;  /* 0x00004c2406103981 */ /* 0x000f22000c1e1900 */
[----:B------:R-:W-:-:S03]  /*05c0*/  @P2 LOP3.LUT R3, R3, R18, RZ, 0x3c, !PT ;  /* 0x0000001203032212 */ /* 0x000fc600078e3cff */
[----:B------:R-:W4:Y:S01]  /*05d0*/  @P4 LDG.E R18, desc[UR36][R6.64+0x58] ;  /* 0x0000582406124981 */ /* 0x000f22000c1e1900 */
[----:B------:R-:W-:-:S03]  /*05e0*/  @P3 LOP3.LUT R5, R5, R22, RZ, 0x3c, !PT ;  /* 0x0000001605053212 */ /* 0x000fc600078e3cff */
[----:B------:R-:W4:Y:S01]  /*05f0*/  @P4 LDG.E R22, desc[UR36][R6.64+0x60] ;  /* 0x0000602406164981 */ /* 0x000f22000c1e1900 */
[----:B--2---:R-:W-:-:S03]  /*0600*/  @P1 LOP3.LUT R2, R2, R17, RZ, 0x3c, !PT ;  /* 0x0000001102021212 */ /* 0x004fc600078e3cff */
[----:B------:R-:W2:Y:S01]  /*0610*/  @P4 LDG.E R17, desc[UR36][R6.64+0x54] ;  /* 0x0000542406114981 */ /* 0x000ea2000c1e1900 */
[----:B---3--:R-:W-:-:S03]  /*0620*/  @P2 LOP3.LUT R4, R4, R19, RZ, 0x3c, !PT ;  /* 0x0000001304042212 */ /* 0x008fc600078e3cff */
[----:B------:R-:W3:Y:S01]  /*0630*/  @P4 LDG.E R19, desc[UR36][R6.64+0x5c] ;  /* 0x00005c2406134981 */ /* 0x000ee2000c1e1900 */
[----:B----4-:R-:W-:-:S03]  /*0640*/  @P2 LOP3.LUT R2, R2, R21, RZ, 0x3c, !PT ;  /* 0x0000001502022212 */ /* 0x010fc600078e3cff */
[----:B------:R-:W4:Y:S01]  /*0650*/  @P5 LDG.E R21, desc[UR36][R6.64+0x68] ;  /* 0x0000682406155981 */ /* 0x000f22000c1e1900 */
[----:B------:R-:W-:-:S03]  /*0660*/  @P3 LOP3.LUT R4, R4, R23, RZ, 0x3c, !PT ;  /* 0x0000001704043212 */ /* 0x000fc600078e3cff */
[----:B------:R-:W4:Y:S01]  /*0670*/  @P5 LDG.E R23, desc[UR36][R6.64+0x70] ;  /* 0x0000702406175981 */ /* 0x000f22000c1e1900 */
[----:B------:R-:W-:Y:S02]  /*0680*/  LOP3.LUT P0, RZ, R20, 0x80, RZ, 0xc0, !PT ;  /* 0x0000008014ff7812 */ /* 0x000fe4000780c0ff */
[----:B------:R-:W-:Y:S02]  /*0690*/  @P3 LOP3.LUT R2, R2, R25, RZ, 0x3c, !PT ;  /* 0x0000001902023212 */ /* 0x000fe400078e3cff */
[----:B------:R-:W-:Y:S02]  /*06a0*/  @P3 LOP3.LUT R3, R3, R16, RZ, 0x3c, !PT ;  /* 0x0000001003033212 */ /* 0x000fe400078e3cff */
[----:B------:R-:W4:Y:S01]  /*06b0*/  @P5 LDG.E R16, desc[UR36][R6.64+0x74] ;  /* 0x0000742406105981 */ /* 0x000f22000c1e1900 */
[----:B------:R-:W-:-:S03]  /*06c0*/  @P4 LOP3.LUT R5, R5, R18, RZ, 0x3c, !PT ;  /* 0x0000001205054212 */ /* 0x000fc600078e3cff */
[----:B------:R-:W4:Y:S01]  /*06d0*/  @P6 LDG.E R18, desc[UR36][R6.64+0x80] ;  /* 0x0000802406126981 */ /* 0x000f22000c1e1900 */
[----:B------:R-:W-:-:S03]  /*06e0*/  @P4 LOP3.LUT R3, R3, R22, RZ, 0x3c, !PT ;  /* 0x0000001603034212 */ /* 0x000fc600078e3cff */
[----:B------:R-:W4:Y:S01]  /*06f0*/  @P6 LDG.E R22, desc[UR36][R6.64+0x88] ;  /* 0x0000882406166981 */ /* 0x000f22000c1e1900 */
[----:B------:R-:W-:-:S03]  /*0700*/  @P5 LOP3.LUT R5, R5, R24, RZ, 0x3c, !PT ;  /* 0x0000001805055212 */ /* 0x000fc600078e3cff */
[----:B------:R-:W4:Y:S04]  /*0710*/  @P0 LDG.E R25, desc[UR36][R6.64+0x8c] ;  /* 0x00008c2406190981 */ /* 0x000f28000c1e1900 */
[----:B------:R-:W4:Y:S04]  /*0720*/  @P0 LDG.E R24, desc[UR36][R6.64+0x94] ;  /* 0x0000942406180981 */ /* 0x000f28000c1e1900 */
        /* <DEDUP_REMOVED lines=9> */
[----:B------:R-:W-:Y:S02]  /*07c0*/  @P6 LOP3.LUT R0, R0, R27, RZ, 0x3c, !PT ;  /* 0x0000001b00006212 */ /* 0x000fe400078e3cff */
[----:B------:R-:W-:Y:S02]  /*07d0*/  @P5 LOP3.LUT R3, R3, R16, RZ, 0x3c, !PT ;  /* 0x0000001003035212 */ /* 0x000fe400078e3cff */
[----:B------:R-:W-:Y:S02]  /*07e0*/  @P6 LOP3.LUT R5, R5, R18, RZ, 0x3c, !PT ;  /* 0x0000001205056212 */ /* 0x000fe400078e3cff */
[----:B------:R-:W-:Y:S02]  /*07f0*/  @P6 LOP3.LUT R3, R3, R22, RZ, 0x3c, !PT ;  /* 0x0000001603036212 */ /* 0x000fe400078e3cff */
[----:B------:R-:W-:Y:S02]  /*0800*/  @P0 LOP3.LUT R0, R0, R25, RZ, 0x3c, !PT ;  /* 0x0000001900000212 */ /* 0x000fe400078e3cff */
[----:B------:R-:W-:-:S02]  /*0810*/  @P0 LOP3.LUT R5, R5, R24, RZ, 0x3c, !PT ;  /* 0x0000001805050212 */ /* 0x000fc400078e3cff */
[----:B------:R-:W-:Y:S02]  /*0820*/  @P0 LOP3.LUT R3, R3, R26, RZ, 0x3c, !PT ;  /* 0x0000001a03030212 */ /* 0x000fe400078e3cff */
[----:B--2---:R-:W-:Y:S02]  /*0830*/  @P6 LOP3.LUT R4, R4, R17, RZ, 0x3c, !PT ;  /* 0x0000001104046212 */ /* 0x004fe400078e3cff */
[----:B---3--:R-:W-:Y:S02]  /*0840*/  @P6 LOP3.LUT R2, R2, R19, RZ, 0x3c, !PT ;  /* 0x0000001302026212 */ /* 0x008fe400078e3cff */
[----:B----4-:R-:W-:Y:S02]  /*0850*/  @P0 LOP3.LUT R4, R4, R21, RZ, 0x3c, !PT ;  /* 0x0000001504040212 */ /* 0x010fe400078e3cff */
[----:B------:R-:W-:Y:S02]  /*0860*/  @P0 LOP3.LUT R2, R2, R23, RZ, 0x3c, !PT ;  /* 0x0000001702020212 */ /* 0x000fe400078e3cff */
[----:B------:R-:W-:-:S13]  /*0870*/  R2P PR, R20.B1, 0x7f ;  /* 0x0000007f14007804 */ /* 0x000fda0000001000 */
[----:B------:R-:W2:Y:S04]  /*0880*/  @P0 LDG.E R18, desc[UR36][R6.64+0xb0] ;  /* 0x0000b02406120981 */ /* 0x000ea8000c1e1900 */
[----:B------:R-:W3:Y:S04]  /*0890*/  @P0 LDG.E R21, desc[UR36][R6.64+0xa0] ;  /* 0x0000a02406150981 */ /* 0x000ee8000c1e1900 */
[----:B------:R-:W4:Y:S04]  /*08a0*/  @P0 LDG.E R23, desc[UR36][R6.64+0xa4] ;  /* 0x0000a42406170981 */ /* 0x000f28000c1e1900 */
[----:B------:R-:W4:Y:S04]  /*08b0*/  @P0 LDG.E R16, desc[UR36][R6.64+0xa8] ;  /* 0x0000a82406100981 */ /* 0x000f28000c1e1900 */
[----:B------:R-:W4:Y:S04]  /*08c0*/  @P0 LDG.E R25, desc[UR36][R6.64+0xac] ;  /* 0x0000ac2406190981 */ /* 0x000f28000c1e1900 */
[----:B------:R-:W4:Y:S04]  /*08d0*/  @P1 LDG.E R27, desc[UR36][R6.64+0xb4] ;  /* 0x0000b424061b1981 */ /* 0x000f28000c1e1900 */
[----:B------:R-:W4:Y:S04]  /*08e0*/  @P2 LDG.E R29, desc[UR36][R6.64+0xc8] ;  /* 0x0000c824061d2981 */ /* 0x000f28000c1e1900 */
[----:B------:R-:W4:Y:S04]  /*08f0*/  @P3 LDG.E R19, desc[UR36][R6.64+0xdc] ;  /* 0x0000dc2406133981 */ /* 0x000f28000c1e1900 */
        /* <DEDUP_REMOVED lines=12> */
[----:B------:R-:W-:Y:S01]  /*09c0*/  LOP3.LUT P0, RZ, R20, 0x8000, RZ, 0xc0, !PT ;  /* 0x0000800014ff7812 */ /* 0x000fe2000780c0ff */
[----:B------:R-:W4:Y:S04]  /*09d0*/  @P1 LDG.E R25, desc[UR36][R6.64+0xc0] ;  /* 0x0000c02406191981 */ /* 0x000f28000c1e1900 */
[----:B------:R-:W4:Y:S01]  /*09e0*/  @P1 LDG.E R20, desc[UR36][R6.64+0xc4] ;  /* 0x0000c42406141981 */ /* 0x000f22000c1e1900 */
[----:B------:R-:W-:-:S03]  /*09f0*/  @P1 LOP3.LUT R0, R0, R27, RZ, 0x3c, !PT ;  /* 0x0000001b00001212 */ /* 0x000fc600078e3cff */
[----:B------:R-:W4:Y:S01]  /*0a00*/  @P2 LDG.E R27, desc[UR36][R6.64+0xcc] ;  /* 0x0000cc24061b2981 */ /* 0x000f22000c1e1900 */
[----:B------:R-:W-:-:S03]  /*0a10*/  @P2 LOP3.LUT R0, R0, R29, RZ, 0x3c, !PT ;  /* 0x0000001d00002212 */ /* 0x000fc600078e3cff */
[----:B------:R-:W4:Y:S01]  /*0a20*/  @P6 LDG.E R29, desc[UR36][R6.64+0x118] ;  /* 0x00011824061d6981 */ /* 0x000f22000c1e1900 */
[----:B------:R-:W-:-:S03]  /*0a30*/  @P3 LOP3.LUT R0, R0, R19, RZ, 0x3c, !PT ;  /* 0x0000001300003212 */ /* 0x000fc600078e3cff */
[----:B------:R-:W4:Y:S01]  /*0a40*/  @P2 LDG.E R19, desc[UR36][R6.64+0xd4] ;  /* 0x0000d42406132981 */ /* 0x000f22000c1e1900 */
[----:B------:R-:W-:-:S03]  /*0a50*/  @P4 LOP3.LUT R0, R0, R17, RZ, 0x3c, !PT ;  /* 0x0000001100004212 */ /* 0x000fc600078e3cff */
[----:B------:R-:W4:Y:S04]  /*0a60*/  @P5 LDG.E R17, desc[UR36][R6.64+0x108] ;  /* 0x0001082406115981 */ /* 0x000f28000c1e1900 */
[----:B------:R-:W4:Y:S01]  /*0a70*/  @P0 LDG.E R26, desc[UR36][R6.64+0x13c] ;  /* 0x00013c24061a0981 */ /* 0x000f22000c1e1900 */
[----:B--2---:R-:W-:-:S03]  /*0a80*/  @P1 LOP3.LUT R5, R5, R18, RZ, 0x3c, !PT ;  /* 0x0000001205051212 */ /* 0x004fc600078e3cff */
[----:B------:R-:W2:Y:S01]  /*0a90*/  @P4 LDG.E R18, desc[UR36][R6.64+0x100] ;  /* 0x0001002406124981 */ /* 0x000ea2000c1e1900 */
[----:B---3--:R-:W-:Y:S02]  /*0aa0*/  @P5 LOP3.LUT R0, R0, R21, RZ, 0x3c, !PT ;  /* 0x0000001500005212 */ /* 0x008fe400078e3cff */
[----:B------:R-:W-:Y:S01]  /*0ab0*/  @P2 LOP3.LUT R5, R5, R22, RZ, 0x3c, !PT ;  /* 0x0000001605052212 */ /* 0x000fe200078e3cff */
[----:B------:R-:W3:Y:S01]  /*0ac0*/  @P3 LDG.E R21, desc[UR36][R6.64+0xe0] ;  /* 0x0000e02406153981 */ /* 0x000ee2000c1e1900 */
[----:B----4-:R-:W-:-:S03]  /*0ad0*/  @P1 LOP3.LUT R4, R4, R23, RZ, 0x3c, !PT ;  /* 0x0000001704041212 */ /* 0x010fc600078e3cff */
[----:B------:R-:W4:Y:S04]  /*0ae0*/  @P3 LDG.E R22, desc[UR36][R6.64+0xec] ;  /* 0x0000ec2406163981 */ /* 0x000f28000c1e1900 */
[----:B------:R-:W2:Y:S01]  /*0af0*/  @P3 LDG.E R23, desc[UR36][R6.64+0xe8] ;  /* 0x0000e82406173981 */ /* 0x000ea2000c1e1900 */
[----:B------:R-:W-:-:S03]  /*0b00*/  @P1 LOP3.LUT R2, R2, R25, RZ, 0x3c, !PT ;  /* 0x0000001902021212 */ /* 0x000fc600078e3cff */
[----:B------:R-:W2:Y:S01]  /*0b10*/  @P4 LDG.E R25, desc[UR36][R6.64+0xf4] ;  /* 0x0000f42406194981 */ /* 0x000ea2000c1e1900 */
[----:B------:R-:W-:-:S03]  /*0b20*/  @P1 LOP3.LUT R3, R3, R20, RZ, 0x3c, !PT ;  /* 0x0000001403031212 */ /* 0x000fc600078e3cff */
[----:B------:R-:W2:Y:S01]  /*0b30*/  @P3 LDG.E R20, desc[UR36][R6.64+0xe4] ;  /* 0x0000e42406143981 */ /* 0x000ea2000c1e1900 */
[----:B------:R-:W-:Y:S02]  /*0b40*/  @P2 LOP3.LUT R4, R4, R27, RZ, 0x3c, !PT ;  /* 0x0000001b04042212 */ /* 0x000fe400078e3cff */
[----:B------:R-:W-:Y:S01]  /*0b50*/  @P2 LOP3.LUT R3, R3, R16, RZ, 0x3c, !PT ;  /* 0x0000001003032212 */ /* 0x000fe200078e3cff */
[----:B------:R-:W2:Y:S04]  /*0b60*/  @P4 LDG.E R27, desc[UR36][R6.64+0xfc] ;  /* 0x0000fc24061b4981 */ /* 0x000ea8000c1e1900 */
[----:B------:R-:W2:Y:S01]  /*0b70*/  @P5 LDG.E R16, desc[UR36][R6.64+0x10c] ;  /* 0x00010c2406105981 */ /* 0x000ea2000c1e1900 */
[----:B------:R-:W-:-:S03]  /*0b80*/  @P2 LOP3.LUT R2, R2, R19, RZ, 0x3c, !PT ;  /* 0x0000001302022212 */ /* 0x000fc600078e3cff */
[----:B------:R-:W2:Y:S01]  /*0b90*/  @P5 LDG.E R19, desc[UR36][R6.64+0x110] ;  /* 0x0001102406135981 */ /* 0x000ea2000c1e1900 */
[----:B------:R-:W-:-:S03]  /*0ba0*/  @P6 LOP3.LUT R0, R0, R29, RZ, 0x3c, !PT ;  /* 0x0000001d00006212 */ /* 0x000fc600078e3cff */
[----:B------:R-:W2:Y:S01]  /*0bb0*/  @P0 LDG.E R29, desc[UR36][R6.64+0x12c] ;  /* 0x00012c24061d0981 */ /* 0x000ea2000c1e1900 */
[----:B---3--:R-:W-:-:S03]  /*0bc0*/  @P3 LOP3.LUT R4, R4, R21, RZ, 0x3c, !PT ;  /* 0x0000001504043212 */ /* 0x008fc600078e3cff */
[----:B------:R-:W3:Y:S01]  /*0bd0*/  @P6 LDG.E R21, desc[UR36][R6.64+0x11c] ;  /* 0x00011c2406156981 */ /* 0x000ee2000c1e1900 */
[----:B----4-:R-:W-:-:S03]  /*0be0*/  @P3 LOP3.LUT R3, R3, R22, RZ, 0x3c, !PT ;  /* 0x0000001603033212 */ /* 0x010fc600078e3cff */
[----:B------:R-:W4:Y:S01]  /*0bf0*/  @P6 LDG.E R22, desc[UR36][R6.64+0x128] ;  /* 0x0001282406166981 */ /* 0x000f22000c1e1900 */
[----:B--2---:R-:W-:Y:S02]  /*0c00*/  @P3 LOP3.LUT R2, R2, R23, RZ, 0x3c, !PT ;  /* 0x0000001702023212 */ /* 0x004fe400078e3cff */
[----:B------:R-:W-:Y:S01]  /*0c10*/  @P4 LOP3.LUT R3, R3, R18, RZ, 0x3c, !PT ;  /* 0x0000001203034212 */ /* 0x000fe200078e3cff */
[----:B------:R-:W2:Y:S01]  /*0c20*/  @P6 LDG.E R23, desc[UR36][R6.64+0x124] ;  /* 0x0001242406176981 */ /* 0x000ea2000c1e1900 */
[----:B------:R-:W-:-:S03]  /*0c30*/  @P4 LOP3.LUT R4, R4, R25, RZ, 0x3c, !PT ;  /* 0x0000001904044212 */ /* 0x000fc600078e3cff */
[----:B------:R-:W4:Y:S01]  /*0c40*/  @P6 LDG.E R18, desc[UR36][R6.64+0x120] ;  /* 0x0001202406126981 */ /* 0x000f22000c1e1900 */
[----:B------:R-:W-:-:S03]  /*0c50*/  @P3 LOP3.LUT R5, R5, R20, RZ, 0x3c, !PT ;  /* 0x0000001405053212 */ /* 0x000fc600078e3cff */
[----:B------:R-:W4:Y:S01]  /*0c60*/  @P5 LDG.E R20, desc[UR36][R6.64+0x114] ;  /* 0x0001142406145981 */ /* 0x000f22000c1e1900 */
[----:B------:R-:W-:Y:S02]  /*0c70*/  @P4 LOP3.LUT R5, R5, R24, RZ, 0x3c, !PT ;  /* 0x0000001805054212 */ /* 0x000fe400078e3cff */
[----:B------:R-:W-:Y:S01]  /*0c80*/  @P5 LOP3.LUT R4, R4, R17, RZ, 0x3c, !PT ;  /* 0x0000001104045212 */ /* 0x000fe200078e3cff */
[----:B------:R-:W4:Y:S04]  /*0c90*/  @P0 LDG.E R24, desc[UR36][R6.64+0x134] ;  /* 0x0001342406180981 */ /* 0x000f28000c1e1900 */
[----:B------:R-:W4:Y:S04]  /*0ca0*/  @P0 LDG.E R17, desc[UR36][R6.64+0x130] ;  /* 0x0001302406110981 */ /* 0x000f28000c1e1900 */
[----:B------:R-:W4:Y:S01]  /*0cb0*/  @P0 LDG.E R25, desc[UR36][R6.64+0x138] ;  /* 0x0001382406190981 */ /* 0x000f22000c1e1900 */
[----:B------:R-:W-:Y:S01]  /*0cc0*/  UIADD3 UR4, UPT, UPT, UR4, 0x10, URZ ;  /* 0x0000001004047890 */ /* 0x000fe2000fffe0ff */
[----:B------:R-:W-:-:S03]  /*0cd0*/  @P4 LOP3.LUT R2, R2, R27, RZ, 0x3c, !PT ;  /* 0x0000001b02024212 */ /* 0x000fc600078e3cff */
[----:B------:R-:W-:Y:S01]  /*0ce0*/  UISETP.NE.AND UP0, UPT, UR4, 0x20, UPT ;  /* 0x000000200400788c */ /* 0x000fe2000bf05270 */
[----:B------:R-:W-:Y:S02]  /*0cf0*/  @P5 LOP3.LUT R5, R5, R16, RZ, 0x3c, !PT ;  /* 0x0000001005055212 */ /* 0x000fe400078e3cff */
[----:B------:R-:W-:Y:S02]  /*0d00*/  @P5 LOP3.LUT R2, R2, R19, RZ, 0x3c, !PT ;  /* 0x0000001302025212 */ /* 0x000fe400078e3cff */
[----:B------:R-:W-:Y:S02]  /*0d10*/  @P0 LOP3.LUT R0, R0, R29, RZ, 0x3c, !PT ;  /* 0x0000001d00000212 */ /* 0x000fe400078e3cff */
[----:B---3--:R-:W-:Y:S02]  /*0d20*/  @P6 LOP3.LUT R4, R4, R21, RZ, 0x3c, !PT ;  /* 0x0000001504046212 */ /* 0x008fe400078e3cff */
[----:B--2---:R-:W-:Y:S02]  /*0d30*/  @P6 LOP3.LUT R2, R2, R23, RZ, 0x3c, !PT ;  /* 0x0000001702026212 */ /* 0x004fe400078e3cff */
[----:B----4-:R-:W-:-:S02]  /*0d40*/  @P6 LOP3.LUT R5, R5, R18, RZ, 0x3c, !PT ;  /* 0x0000001205056212 */ /* 0x010fc400078e3cff */
[----:B------:R-:W-:-:S04]  /*0d50*/  @P5 LOP3.LUT R3, R3, R20, RZ, 0x3c, !PT ;  /* 0x0000001403035212 */ /* 0x000fc800078e3cff */
[----:B------:R-:W-:Y:S02]  /*0d60*/  @P6 LOP3.LUT R3, R3, R22, RZ, 0x3c, !PT ;  /* 0x0000001603036212 */ /* 0x000fe400078e3cff */
[----:B------:R-:W-:Y:S02]  /*0d70*/  @P0 LOP3.LUT R5, R5, R24, RZ, 0x3c, !PT ;  /* 0x0000001805050212 */ /* 0x000fe400078e3cff */
[----:B------:R-:W-:Y:S02]  /*0d80*/  @P0 LOP3.LUT R4, R4, R17, RZ, 0x3c, !PT ;  /* 0x0000001104040212 */ /* 0x000fe400078e3cff */
[----:B------:R-:W-:Y:S02]  /*0d90*/  @P0 LOP3.LUT R3, R3, R26, RZ, 0x3c, !PT ;  /* 0x0000001a03030212 */ /* 0x000fe400078e3cff */
[----:B------:R-:W-:Y:S01]  /*0da0*/  @P0 LOP3.LUT R2, R2, R25, RZ, 0x3c, !PT ;  /* 0x0000001902020212 */ /* 0x000fe200078e3cff */
[----:B------:R-:W-:Y:S06]  /*0db0*/  BRA.U UP0, `(.L_x_4) ;  /* 0xfffffff5004c7547 */ /* 0x000fec000b83ffff */
[----:B------:R-:W-:-:S05]  /*0dc0*/  VIADD R12, R12, 0x1 ;  /* 0x000000010c0c7836 */ /* 0x000fca0000000000 */
[----:B------:R-:W-:-:S13]  /*0dd0*/  ISETP.NE.AND P0, PT, R12, 0x5, PT ;  /* 0x000000050c00780c */ /* 0x000fda0003f05270 */
[----:B------:R-:W-:Y:S05]  /*0de0*/  @P0 BRA `(.L_x_5) ;  /* 0xfffffff400300947 */ /* 0x000fea000383ffff */
[----:B------:R-:W-:Y:S01]  /*0df0*/  LOP3.LUT R6, R13, 0x3, RZ, 0xc0, !PT ;  /* 0x000000030d067812 */ /* 0x000fe200078ec0ff */
[----:B------:R0:W-:Y:S03]  /*0e00*/  STL [R1+0x4], R0 ;  /* 0x0000040001007387 */ /* 0x0001e60000100800 */
[----:B------:R-:W-:Y:S01]  /*0e10*/  ISETP.NE.U32.AND P0, PT, R6, 0x1, PT ;  /* 0x000000010600780c */ /* 0x000fe20003f05070 */
[----:B------:R0:W-:Y:S03]  /*0e20*/  STL.64 [R1+0x8], R4 ;  /* 0x0000080401007387 */ /* 0x0001e60000100a00 */
[----:B------:R-:W-:Y:S01]  /*0e30*/  ISETP.NE.AND.EX P0, PT, RZ, RZ, PT, P0 ;  /* 0x000000ffff00720c */ /* 0x000fe20003f05300 */
[----:B------:R0:W-:-:S12]  /*0e40*/  STL.64 [R1+0x10], R2 ;  /* 0x0000100201007387 */ /* 0x0001d80000100a00 */
[----:B0-----:R-:W-:Y:S05]  /*0e50*/  @!P0 BRA `(.L_x_3) ;  /* 0x0000001800088947 */ /* 0x001fea0003800000 */
[----:B------:R-:W-:Y:S01]  /*0e60*/  UMOV UR4, URZ ;  /* 0x000000ff00047c82 */ /* 0x000fe20008000000 */
[----:B------:R-:W-:Y:S01]  /*0e70*/  UMOV UR5, URZ ;  /* 0x000000ff00057c82 */ /* 0x000fe20008000000 */
[----:B------:R-:W-:Y:S02]  /*0e80*/  IMAD.MOV.U32 R0, RZ, RZ, RZ ;  /* 0x000000ffff007224 */ /* 0x000fe400078e00ff */
[----:B------:R-:W-:Y:S02]  /*0e90*/  IMAD.MOV.U32 R12, RZ, RZ, RZ ;  /* 0x000000ffff0c7224 */ /* 0x000fe400078e00ff */
[----:B------:R-:W-:Y:S02]  /*0ea0*/  IMAD.U32 R3, RZ, RZ, UR4 ;  /* 0x00000004ff037e24 */ /* 0x000fe4000f8e00ff */
[----:B------:R-:W-:Y:S02]  /*0eb0*/  IMAD.U32 R2, RZ, RZ, UR5 ;  /* 0x00000005ff027e24 */ /* 0x000fe4000f8e00ff */
[----:B------:R-:W-:-:S02]  /*0ec0*/  IMAD.U32 R5, RZ, RZ, UR4 ;  /* 0x00000004ff057e24 */ /* 0x000fc4000f8e00ff */
[----:B------:R-:W-:-:S07]  /*0ed0*/  IMAD.U32 R4, RZ, RZ, UR5 ;  /* 0x00000005ff047e24 */ /* 0x000fce000f8e00ff */
.L_x_7:
[----:B------:R-:W-:-:S06]  /*0ee0*/  IMAD R14, R12, 0x4, R1 ;  /* 0x000000040c0e7824 */ /* 0x000fcc00078e0201 */
[----:B------:R-:W5:Y:S01]  /*0ef0*/  LDL R14, [R14+0x4] ;  /* 0x000004000e0e7983 */ /* 0x000f620000100800 */
[----:B------:R-:W-:Y:S01]  /*0f00*/  IMAD.SHL.U32 R15, R12, 0x20, RZ ;  /* 0x000000200c0f7824 */ /* 0x000fe200078e00ff */
[----:B------:R-:W-:-:S06]  /*0f10*/  UMOV UR4, URZ ;  /* 0x000000ff00047c82 */ /* 0x000fcc0008000000 */
.L_x_6:
        /* <DEDUP_REMOVED lines=182> */
[----:B0-----:R-:W-:Y:S05]  /*1a80*/  @P0 BRA `(.L_x_3) ;  /* 0x0000000800fc0947 */ /* 0x001fea0003800000 */
        /* <DEDUP_REMOVED lines=8> */
.L_x_9:
[----:B------:R-:W-:-:S06]  /*1b10*/  IMAD R14, R12, 0x4, R1 ;  /* 0x000000040c0e7824 */ /* 0x000fcc00078e0201 */
[----:B------:R-:W5:Y:S01]  /*1b20*/  LDL R14, [R14+0x4] ;  /* 0x000004000e0e7983 */ /* 0x000f620000100800 */
[----:B------:R-:W-:Y:S01]  /*1b30*/  IMAD.SHL.U32 R15, R12, 0x20, RZ ;  /* 0x000000200c0f7824 */ /* 0x000fe200078e00ff */
[----:B------:R-:W-:-:S06]  /*1b40*/  UMOV UR4, URZ ;  /* 0x000000ff00047c82 */ /* 0x000fcc0008000000 */
.L_x_8:
        /* <DEDUP_REMOVED lines=176> */
[----:B------:R0:W-:Y:S04]  /*2650*/  STL [R1+0x4], R0 ;  /* 0x0000040001007387 */ /* 0x0001e80000100800 */
[----:B------:R0:W-:Y:S04]  /*2660*/  STL.64 [R1+0x8], R4 ;  /* 0x0000080401007387 */ /* 0x0001e80000100a00 */
[----:B------:R0:W-:Y:S02]  /*2670*/  STL.64 [R1+0x10], R2 ;  /* 0x0000100201007387 */ /* 0x0001e40000100a00 */
.L_x_3:
[----:B------:R-:W-:Y:S05]  /*2680*/  BSYNC.RECONVERGENT B1 ;  /* 0x0000000000017941 */ /* 0x000fea0003800200 */
.L_x_2:
[----:B------:R-:W-:Y:S01]  /*2690*/  ISETP.GT.U32.AND P0, PT, R13, 0x3, PT ;  /* 0x000000030d00780c */ /* 0x000fe20003f04070 */
[----:B------:R-:W-:Y:S01]  /*26a0*/  VIADD R11, R11, 0x1 ;  /* 0x000000010b0b7836 */ /* 0x000fe20000000000 */
[--C-:B------:R-:W-:Y:S02]  /*26b0*/  SHF.R.U64 R13, R13, 0x2, R10.reuse ;  /* 0x000000020d0d7819 */ /* 0x100fe4000000120a */
[----:B------:R-:W-:Y:S02]  /*26c0*/  ISETP.GT.U32.AND.EX P0, PT, R10, RZ, PT, P0 ;  /* 0x000000ff0a00720c */ /* 0x000fe40003f04100 */
[----:B------:R-:W-:-:S11]  /*26d0*/  SHF.R.U32.HI R10, RZ, 0x2, R10 ;  /* 0x00000002ff0a7819 */ /* 0x000fd6000001160a */
[----:B------:R-:W-:Y:S05]  /*26e0*/  @P0 BRA `(.L_x_10) ;  /* 0xffffffd800c40947 */ /* 0x000fea000383ffff */
.L_x_1:
[----:B------:R-:W-:Y:S05]  /*26f0*/  BSYNC.RECONVERGENT B0 ;  /* 0x0000000000007941 */ /* 0x000fea0003800200 */
.L_x_0:
[----:B------:R-:W-:Y:S01]  /*2700*/  MOV R8, 0x0 ;  /* 0x0000000000087802 */ /* 0x000fe20000000f00 */
[----:B------:R-:W0:Y:S01]  /*2710*/  LDCU.64 UR4, c[0x4][0x48] ;  /* 0x01000900ff0477ac */ /* 0x000e220008000a00 */
[----:B------:R-:W-:Y:S01]  /*2720*/  IMAD.MOV.U32 R17, RZ, RZ, R5 ;  /* 0x000000ffff117224 */ /* 0x000fe200078e0005 */
[----:B------:R-:W-:Y:S01]  /*2730*/  CS2R R6, SRZ ;  /* 0x0000000000067805 */ /* 0x000fe2000001ff00 */
[----:B------:R-:W-:Y:S02]  /*2740*/  IMAD.MOV.U32 R16, RZ, RZ, R4 ;  /* 0x000000ffff107224 */ /* 0x000fe400078e0004 */
[----:B------:R-:W1:Y:S01]  /*2750*/  LDC.64 R8, c[0x4][R8] ;  /* 0x0100000008087b82 */ /* 0x000e620000000a00 */
[----:B------:R-:W-:Y:S02]  /*2760*/  IMAD.MOV.U32 R18, RZ, RZ, R3 ;  /* 0x000000ffff127224 */ /* 0x000fe400078e0003 */
[----:B------:R-:W-:Y:S02]  /*2770*/  IMAD.MOV.U32 R19, RZ, RZ, R0 ;  /* 0x000000ffff137224 */ /* 0x000fe400078e0000 */
[----:B0-----:R-:W-:-:S02]  /*2780*/  IMAD.U32 R4, RZ, RZ, UR4 ;  /* 0x00000004ff047e24 */ /* 0x001fc4000f8e00ff */
[----:B------:R-:W-:-:S07]  /*2790*/  IMAD.U32 R5, RZ, RZ, UR5 ;  /* 0x00000005ff057e24 */ /* 0x000fce000f8e00ff */
[----:B------:R-:W-:-:S07]  /*27a0*/  LEPC R20, `(.L_x_11) ;  /* 0x000000001014794e */ /* 0x000fce0000000000 */
[----:B-1----:R-:W-:Y:S05]  /*27b0*/  CALL.ABS.NOINC R8 ;  /* 0x0000000008007343 */ /* 0x002fea0003c00000 */
.L_x_11:
[----:B------:R-:W0:Y:S01]  /*27c0*/  LDC.64 R4, c[0x0][0x380] ;  /* 0x0000e000ff047b82 */ /* 0x000e220000000a00 */
[----:B------:R-:W-:Y:S01]  /*27d0*/  BSSY.RECONVERGENT B0, `(.L_x_12) ;  /* 0x0000018000007945 */ /* 0x000fe20003800200 */
[----:B------:R-:W-:Y:S02]  /*27e0*/  IMAD.MOV.U32 R9, RZ, RZ, RZ ;  /* 0x000000ffff097224 */ /* 0x000fe400078e00ff */
[----:B------:R-:W-:-:S07]  /*27f0*/  IMAD.MOV.U32 R0, RZ, RZ, -0x7056afa5 ;  /* 0x8fa9505bff007424 */ /* 0x000fce00078e00ff */
.L_x_13:
[----:B------:R-:W-:Y:S01]  /*2800*/  SHF.R.U32.HI R6, RZ, 0x2, R19 ;  /* 0x00000002ff067819 */ /* 0x000fe20000011613 */
[----:B------:R-:W-:Y:S02]  /*2810*/  IMAD.SHL.U32 R3, R18, 0x10, RZ ;  /* 0x0000001012037824 */ /* 0x000fe400078e00ff */
[----:B------:R-:W-:Y:S01]  /*2820*/  VIADD R0, R0, 0x587c5 ;  /* 0x000587c500007836 */ /* 0x000fe20000000000 */
[----:B------:R-:W-:-:S05]  /*2830*/  LOP3.LUT R6, R6, R19, RZ, 0x3c, !PT ;  /* 0x0000001306067212 */ /* 0x000fca00078e3cff */
[----:B------:R-:W-:-:S05]  /*2840*/  IMAD.SHL.U32 R7, R6, 0x2, RZ ;  /* 0x0000000206077824 */ /* 0x000fca00078e00ff */
[----:B------:R-:W-:-:S04]  /*2850*/  LOP3.LUT R3, R6, R7, R3, 0x96, !PT ;  /* 0x0000000706037212 */ /* 0x000fc800078e9603 */
[----:B------:R-:W-:-:S05]  /*2860*/  LOP3.LUT R3, R3, R18, RZ, 0x3c, !PT ;  /* 0x0000001203037212 */ /* 0x000fca00078e3cff */
[----:B------:R-:W-:-:S04]  /*2870*/  IMAD.IADD R6, R3, 0x1, R0 ;  /* 0x0000000103067824 */ /* 0x000fc800078e0200 */
[----:B------:R-:W-:-:S05]  /*2880*/  IMAD.HI.U32 R7, R6, -0x55555555, RZ ;  /* 0xaaaaaaab06077827 */ /* 0x000fca00078e00ff */
[----:B------:R-:W-:-:S05]  /*2890*/  SHF.R.U32.HI R7, RZ, 0x14, R7 ;  /* 0x00000014ff077819 */ /* 0x000fca0000011607 */
[----:B------:R-:W-:-:S04]  /*28a0*/  IMAD R11, R7, -0x180000, R6 ;  /* 0xffe80000070b7824 */ /* 0x000fc800078e0206 */
[----:B0-----:R-:W-:-:S06]  /*28b0*/  IMAD.WIDE.U32 R6, R11, 0x4, R4 ;  /* 0x000000040b067825 */ /* 0x001fcc00078e0004 */
[----:B------:R-:W2:Y:S01]  /*28c0*/  LDG.E R6, desc[UR36][R6.64] ;  /* 0x0000002406067981 */ /* 0x000ea2000c1e1900 */
[----:B------:R-:W-:Y:S01]  /*28d0*/  ISETP.NE.AND P0, PT, R11, RZ, PT ;  /* 0x000000ff0b00720c */ /* 0x000fe20003f05270 */
[----:B------:R-:W-:Y:S02]  /*28e0*/  IMAD.MOV.U32 R19, RZ, RZ, R16 ;  /* 0x000000ffff137224 */ /* 0x000fe400078e0010 */
[----:B------:R-:W-:Y:S02]  /*28f0*/  IMAD.MOV.U32 R16, RZ, RZ, R17 ;  /* 0x000000ffff107224 */ /* 0x000fe400078e0011 */
[----:B------:R-:W-:Y:S02]  /*2900*/  IMAD.MOV.U32 R17, RZ, RZ, R2 ;  /* 0x000000ffff117224 */ /* 0x000fe400078e0002 */
[----:B------:R-:W-:Y:S02]  /*2910*/  IMAD.MOV.U32 R2, RZ, RZ, R18 ;  /* 0x000000ffff027224 */ /* 0x000fe400078e0012 */
[----:B------:R-:W-:-:S02]  /*2920*/  IMAD.MOV.U32 R18, RZ, RZ, R3 ;  /* 0x000000ffff127224 */ /* 0x000fc400078e0003 */
[----:B--2---:R-:W-:Y:S02]  /*2930*/  FADD R9, R6, R9 ;  /* 0x0000000906097221 */ /* 0x004fe40000000000 */
[----:B------:R-:W-:Y:S05]  /*2940*/  @P0 BRA `(.L_x_13) ;  /* 0xfffffffc00ac0947 */ /* 0x000fea000383ffff */
[----:B------:R-:W-:Y:S05]  /*2950*/  BSYNC.RECONVERGENT B0 ;  /* 0x0000000000007941 */ /* 0x000fea0003800200 */
.L_x_12:
[----:B------:R-:W0:Y:S02]  /*2960*/  LDC.64 R2, c[0x0][0x380] ;  /* 0x0000e000ff027b82 */ /* 0x000e240000000a00 */
[----:B0-----:R-:W-:Y:S01]  /*2970*/  STG.E desc[UR36][R2.64], R9 ;  /* 0x0000000902007986 */ /* 0x001fe2000c101924 */
[----:B------:R-:W-:Y:S05]  /*2980*/  EXIT ;  /* 0x000000000000794d */ /* 0x000fea0003800000 */
.L_x_14:
[----:B------:R-:W-:-:S00]  /*2990*/  BRA `(.L_x_14) ;  /* 0xfffffffc00fc7947 */ /* 0x000fc0000383ffff */
[----:B------:R-:W-:-:S00]  /*29a0*/  NOP ;  /* 0x0000000000007918 */ /* 0x000fc00000000000 */
        /* <DEDUP_REMOVED lines=13> */
.L_x_15:


//--------------------- .nv.global.init           --------------------------
	.section	.nv.global.init,"aw",@progbits
	.align	4
.nv.global.init:
	.type		mrg32k3aM1SubSeq,@object
	.size		mrg32k3aM1SubSeq,(mrg32k3aM2SubSeq - mrg32k3aM1SubSeq)
mrg32k3aM1SubSeq:
        /*0000*/ 	.byte	0x0b, 0xcc, 0xee, 0x04, 0x73, 0x29, 0x8b, 0x6f, 0xf6, 0x53, 0x03, 0xf6, 0x23, 0xf6, 0xea, 0xda
        /* <DEDUP_REMOVED lines=125> */
	.type		mrg32k3aM2SubSeq,@object
	.size		mrg32k3aM2SubSeq,(mrg32k3aM1 - mrg32k3aM2SubSeq)
mrg32k3aM2SubSeq:
        /* <DEDUP_REMOVED lines=126> */
	.type		mrg32k3aM1,@object
	.size		mrg32k3aM1,(mrg32k3aM1Seq - mrg32k3aM1)
mrg32k3aM1:
        /* <DEDUP_REMOVED lines=144> */
	.type		mrg32k3aM1Seq,@object
	.size		mrg32k3aM1Seq,(mrg32k3aM2 - mrg32k3aM1Seq)
mrg32k3aM1Seq:
        /* <DEDUP_REMOVED lines=144> */
	.type		mrg32k3aM2,@object
	.size		mrg32k3aM2,(mrg32k3aM2Seq - mrg32k3aM2)
mrg32k3aM2:
        /* <DEDUP_REMOVED lines=144> */
	.type		mrg32k3aM2Seq,@object
	.size		mrg32k3aM2Seq,(precalc_xorwow_matrix - mrg32k3aM2Seq)
mrg32k3aM2Seq:
        /* <DEDUP_REMOVED lines=144> */
	.type		precalc_xorwow_matrix,@object
	.size		precalc_xorwow_matrix,(precalc_xorwow_offset_matrix - precalc_xorwow_matrix)
precalc_xorwow_matrix:
        /* <DEDUP_REMOVED lines=6400> */
	.type		precalc_xorwow_offset_matrix,@object
	.size		precalc_xorwow_offset_matrix,($str - precalc_xorwow_offset_matrix)
precalc_xorwow_offset_matrix:
        /* <DEDUP_REMOVED lines=6400> */
	.type		$str,@object
	.size		$str,(.L_9 - $str)
$str:
        /*353c0*/ 	.byte	0x67, 0x75, 0x61, 0x72, 0x64, 0x20, 0x6b, 0x65, 0x72, 0x6e, 0x65, 0x6c, 0x20, 0x73, 0x74, 0x61
        /*353d0*/ 	.byte	0x72, 0x74, 0x73, 0x0a, 0x00
.L_9:


//--------------------- .nv.shared.reserved.0     --------------------------
	.section	.nv.shared.reserved.0,"aw",@nobits
	.weak		__nv_reservedSMEM_offset_0_alias
	.size		__nv_reservedSMEM_offset_0_alias, 0, 64
	.other		__nv_reservedSMEM_offset_0_alias,@"STO_CUDA_RESERVED_SHARED STV_DEFAULT"
__nv_reservedSMEM_offset_0_alias:
	.zero		0
	.zero		64


//--------------------- .nv.constant0._Z5guardPf  --------------------------
	.section	.nv.constant0._Z5guardPf,"a",@progbits
	.sectionflags	@""
	.align	4
.nv.constant0._Z5guardPf:
	.zero		904


//--------------------- SYMBOLS --------------------------

	.type		.nv.reservedSmem.offset0,@object
	.size		.nv.reservedSmem.offset0,0x4
	.type		vprintf,@function
